//
// Generated by NVIDIA NVVM Compiler
//
// Compiler Build ID: CL-36424714
// Cuda compilation tools, release 13.0, V13.0.88
// Based on NVVM 20.0.0
//

.version 9.0
.target sm_100
.address_size 64

	// .globl	_Z44row_copy_kernel_bypass_l1_builtin_vectorizedPfS_ii

.visible .entry _Z44row_copy_kernel_bypass_l1_builtin_vectorizedPfS_ii(
	.param .u64 .ptr .align 1 _Z44row_copy_kernel_bypass_l1_builtin_vectorizedPfS_ii_param_0,
	.param .u64 .ptr .align 1 _Z44row_copy_kernel_bypass_l1_builtin_vectorizedPfS_ii_param_1,
	.param .u32 _Z44row_copy_kernel_bypass_l1_builtin_vectorizedPfS_ii_param_2,
	.param .u32 _Z44row_copy_kernel_bypass_l1_builtin_vectorizedPfS_ii_param_3
)
{
	.reg .pred 	%p<15>;
	.reg .b32 	%r<58>;
	.reg .b32 	%f<71>;
	.reg .b64 	%rd<49>;

	ld.param.u64 	%rd5, [_Z44row_copy_kernel_bypass_l1_builtin_vectorizedPfS_ii_param_0];
	ld.param.u64 	%rd6, [_Z44row_copy_kernel_bypass_l1_builtin_vectorizedPfS_ii_param_1];
	ld.param.u32 	%r31, [_Z44row_copy_kernel_bypass_l1_builtin_vectorizedPfS_ii_param_2];
	ld.param.u32 	%r30, [_Z44row_copy_kernel_bypass_l1_builtin_vectorizedPfS_ii_param_3];
	mov.u32 	%r32, %ctaid.x;
	mov.u32 	%r33, %nctaid.x;
	mov.u32 	%r34, %tid.x;
	shr.u32 	%r35, %r34, 5;
	and.b32  	%r1, %r34, 31;
	add.s32 	%r36, %r33, %r31;
	add.s32 	%r37, %r36, -1;
	div.s32 	%r38, %r37, %r33;
	mul.lo.s32 	%r39, %r38, %r32;
	add.s32 	%r40, %r39, %r38;
	min.s32 	%r2, %r40, %r31;
	shr.s32 	%r41, %r30, 31;
	shr.u32 	%r42, %r41, 30;
	add.s32 	%r43, %r30, %r42;
	shr.s32 	%r3, %r43, 2;
	add.s32 	%r52, %r39, %r35;
	setp.ge.s32 	%p1, %r52, %r2;
	@%p1 bra 	$L__BB0_18;
	shl.b32 	%r44, %r3, 2;
	add.s32 	%r5, %r44, %r1;
	not.b32 	%r45, %r1;
	add.s32 	%r6, %r3, %r45;
	add.s32 	%r7, %r5, 32;
	max.s32 	%r46, %r30, %r7;
	add.s32 	%r47, %r46, %r45;
	sub.s32 	%r8, %r47, %r44;
	and.b32  	%r9, %r6, 96;
	or.b32  	%r10, %r1, 64;
	or.b32  	%r11, %r1, 96;
	and.b32  	%r12, %r8, 96;
	add.s32 	%r13, %r5, 64;
	add.s32 	%r14, %r5, 96;
	mov.u32 	%r48, %ntid.x;
	shr.u32 	%r15, %r48, 5;
$L__BB0_2:
	setp.ge.s32 	%p2, %r1, %r3;
	@%p2 bra 	$L__BB0_10;
	setp.eq.s32 	%p3, %r9, 96;
	mul.lo.s32 	%r17, %r52, %r3;
	mov.u32 	%r53, %r1;
	@%p3 bra 	$L__BB0_7;
	or.b32  	%r53, %r1, 32;
	setp.eq.s32 	%p4, %r9, 0;
	add.s32 	%r49, %r1, %r17;
	mul.wide.s32 	%rd9, %r49, 16;
	add.s64 	%rd7, %rd6, %rd9;
	// begin inline asm
	ld.global.cg.v4.f32 {%f1,%f2,%f3,%f4}, [%rd7];
	// end inline asm
	add.s64 	%rd8, %rd5, %rd9;
	// begin inline asm
	st.global.cg.v4.f32 [%rd8], {%f1,%f2,%f3,%f4};
	// end inline asm
	@%p4 bra 	$L__BB0_7;
	setp.eq.s32 	%p5, %r9, 32;
	cvt.s64.s32 	%rd12, %r17;
	cvt.u64.u32 	%rd13, %r1;
	add.s64 	%rd14, %rd13, %rd12;
	shl.b64 	%rd15, %rd14, 4;
	add.s64 	%rd1, %rd6, %rd15;
	add.s64 	%rd10, %rd1, 512;
	// begin inline asm
	ld.global.cg.v4.f32 {%f9,%f10,%f11,%f12}, [%rd10];
	// end inline asm
	add.s64 	%rd2, %rd5, %rd15;
	add.s64 	%rd11, %rd2, 512;
	// begin inline asm
	st.global.cg.v4.f32 [%rd11], {%f9,%f10,%f11,%f12};
	// end inline asm
	mov.u32 	%r53, %r10;
	@%p5 bra 	$L__BB0_7;
	add.s64 	%rd16, %rd1, 1024;
	// begin inline asm
	ld.global.cg.v4.f32 {%f17,%f18,%f19,%f20}, [%rd16];
	// end inline asm
	add.s64 	%rd17, %rd2, 1024;
	// begin inline asm
	st.global.cg.v4.f32 [%rd17], {%f17,%f18,%f19,%f20};
	// end inline asm
	mov.u32 	%r53, %r11;
$L__BB0_7:
	setp.lt.u32 	%p6, %r6, 96;
	@%p6 bra 	$L__BB0_10;
	add.s32 	%r54, %r53, %r17;
$L__BB0_9:
	.pragma "nounroll";
	mul.wide.s32 	%rd26, %r54, 16;
	add.s64 	%rd19, %rd5, %rd26;
	add.s64 	%rd18, %rd6, %rd26;
	// begin inline asm
	ld.global.cg.v4.f32 {%f25,%f26,%f27,%f28}, [%rd18];
	// end inline asm
	// begin inline asm
	st.global.cg.v4.f32 [%rd19], {%f25,%f26,%f27,%f28};
	// end inline asm
	add.s64 	%rd20, %rd18, 512;
	// begin inline asm
	ld.global.cg.v4.f32 {%f33,%f34,%f35,%f36}, [%rd20];
	// end inline asm
	add.s64 	%rd21, %rd19, 512;
	// begin inline asm
	st.global.cg.v4.f32 [%rd21], {%f33,%f34,%f35,%f36};
	// end inline asm
	add.s64 	%rd22, %rd18, 1024;
	// begin inline asm
	ld.global.cg.v4.f32 {%f41,%f42,%f43,%f44}, [%rd22];
	// end inline asm
	add.s64 	%rd23, %rd19, 1024;
	// begin inline asm
	st.global.cg.v4.f32 [%rd23], {%f41,%f42,%f43,%f44};
	// end inline asm
	add.s64 	%rd24, %rd18, 1536;
	// begin inline asm
	ld.global.cg.v4.f32 {%f49,%f50,%f51,%f52}, [%rd24];
	// end inline asm
	add.s64 	%rd25, %rd19, 1536;
	// begin inline asm
	st.global.cg.v4.f32 [%rd25], {%f49,%f50,%f51,%f52};
	// end inline asm
	add.s32 	%r53, %r53, 128;
	add.s32 	%r54, %r54, 128;
	setp.lt.s32 	%p7, %r53, %r3;
	@%p7 bra 	$L__BB0_9;
$L__BB0_10:
	setp.ge.s32 	%p8, %r5, %r30;
	@%p8 bra 	$L__BB0_17;
	setp.eq.s32 	%p9, %r12, 96;
	mul.lo.s32 	%r25, %r52, %r30;
	mov.u32 	%r56, %r5;
	@%p9 bra 	$L__BB0_15;
	setp.eq.s32 	%p10, %r12, 0;
	add.s32 	%r50, %r5, %r25;
	mul.wide.s32 	%rd29, %r50, 4;
	add.s64 	%rd27, %rd6, %rd29;
	// begin inline asm
	ld.global.cg.f32 %f57, [%rd27];
	// end inline asm
	add.s64 	%rd28, %rd5, %rd29;
	// begin inline asm
	st.global.cg.f32 [%rd28], %f57;
	// end inline asm
	mov.u32 	%r56, %r7;
	@%p10 bra 	$L__BB0_15;
	setp.eq.s32 	%p11, %r12, 32;
	add.s64 	%rd30, %rd27, 128;
	// begin inline asm
	ld.global.cg.f32 %f59, [%rd30];
	// end inline asm
	add.s64 	%rd31, %rd28, 128;
	// begin inline asm
	st.global.cg.f32 [%rd31], %f59;
	// end inline asm
	mov.u32 	%r56, %r13;
	@%p11 bra 	$L__BB0_15;
	cvt.s64.s32 	%rd34, %r25;
	cvt.s64.s32 	%rd35, %r5;
	add.s64 	%rd36, %rd35, %rd34;
	shl.b64 	%rd37, %rd36, 2;
	add.s64 	%rd38, %rd6, %rd37;
	add.s64 	%rd32, %rd38, 256;
	// begin inline asm
	ld.global.cg.f32 %f61, [%rd32];
	// end inline asm
	add.s64 	%rd39, %rd5, %rd37;
	add.s64 	%rd33, %rd39, 256;
	// begin inline asm
	st.global.cg.f32 [%rd33], %f61;
	// end inline asm
	mov.u32 	%r56, %r14;
$L__BB0_15:
	setp.lt.u32 	%p12, %r8, 96;
	@%p12 bra 	$L__BB0_17;
$L__BB0_16:
	add.s32 	%r51, %r56, %r25;
	mul.wide.s32 	%rd48, %r51, 4;
	add.s64 	%rd40, %rd6, %rd48;
	// begin inline asm
	ld.global.cg.f32 %f63, [%rd40];
	// end inline asm
	add.s64 	%rd41, %rd5, %rd48;
	// begin inline asm
	st.global.cg.f32 [%rd41], %f63;
	// end inline asm
	add.s64 	%rd42, %rd40, 128;
	// begin inline asm
	ld.global.cg.f32 %f65, [%rd42];
	// end inline asm
	add.s64 	%rd43, %rd41, 128;
	// begin inline asm
	st.global.cg.f32 [%rd43], %f65;
	// end inline asm
	add.s64 	%rd44, %rd40, 256;
	// begin inline asm
	ld.global.cg.f32 %f67, [%rd44];
	// end inline asm
	add.s64 	%rd45, %rd41, 256;
	// begin inline asm
	st.global.cg.f32 [%rd45], %f67;
	// end inline asm
	add.s64 	%rd46, %rd40, 384;
	// begin inline asm
	ld.global.cg.f32 %f69, [%rd46];
	// end inline asm
	add.s64 	%rd47, %rd41, 384;
	// begin inline asm
	st.global.cg.f32 [%rd47], %f69;
	// end inline asm
	add.s32 	%r56, %r56, 128;
	setp.lt.s32 	%p13, %r56, %r30;
	@%p13 bra 	$L__BB0_16;
$L__BB0_17:
	add.s32 	%r52, %r52, %r15;
	setp.lt.s32 	%p14, %r52, %r2;
	@%p14 bra 	$L__BB0_2;
$L__BB0_18:
	ret;

}
	// .globl	_Z30row_copy_kernel_4_destinationsPfS_S_S_S_ii
.visible .entry _Z30row_copy_kernel_4_destinationsPfS_S_S_S_ii(
	.param .u64 .ptr .align 1 _Z30row_copy_kernel_4_destinationsPfS_S_S_S_ii_param_0,
	.param .u64 .ptr .align 1 _Z30row_copy_kernel_4_destinationsPfS_S_S_S_ii_param_1,
	.param .u64 .ptr .align 1 _Z30row_copy_kernel_4_destinationsPfS_S_S_S_ii_param_2,
	.param .u64 .ptr .align 1 _Z30row_copy_kernel_4_destinationsPfS_S_S_S_ii_param_3,
	.param .u64 .ptr .align 1 _Z30row_copy_kernel_4_destinationsPfS_S_S_S_ii_param_4,
	.param .u32 _Z30row_copy_kernel_4_destinationsPfS_S_S_S_ii_param_5,
	.param .u32 _Z30row_copy_kernel_4_destinationsPfS_S_S_S_ii_param_6
)
{
	.reg .pred 	%p<16>;
	.reg .b32 	%r<78>;
	.reg .b32 	%f<56>;
	.reg .b64 	%rd<68>;

	ld.param.u64 	%rd11, [_Z30row_copy_kernel_4_destinationsPfS_S_S_S_ii_param_0];
	ld.param.u64 	%rd12, [_Z30row_copy_kernel_4_destinationsPfS_S_S_S_ii_param_1];
	ld.param.u64 	%rd13, [_Z30row_copy_kernel_4_destinationsPfS_S_S_S_ii_param_2];
	ld.param.u64 	%rd14, [_Z30row_copy_kernel_4_destinationsPfS_S_S_S_ii_param_3];
	ld.param.u64 	%rd15, [_Z30row_copy_kernel_4_destinationsPfS_S_S_S_ii_param_4];
	ld.param.u32 	%r34, [_Z30row_copy_kernel_4_destinationsPfS_S_S_S_ii_param_5];
	ld.param.u32 	%r33, [_Z30row_copy_kernel_4_destinationsPfS_S_S_S_ii_param_6];
	mov.u32 	%r35, %ctaid.x;
	mov.u32 	%r36, %nctaid.x;
	mov.u32 	%r1, %tid.x;
	add.s32 	%r37, %r36, %r34;
	add.s32 	%r38, %r37, -1;
	div.s32 	%r39, %r38, %r36;
	mul.lo.s32 	%r40, %r39, %r35;
	add.s32 	%r41, %r40, %r39;
	min.s32 	%r2, %r41, %r34;
	shr.s32 	%r42, %r33, 31;
	shr.u32 	%r43, %r42, 30;
	add.s32 	%r44, %r33, %r43;
	shr.s32 	%r3, %r44, 2;
	shr.u32 	%r45, %r1, 7;
	add.s32 	%r71, %r40, %r45;
	setp.ge.s32 	%p2, %r71, %r2;
	@%p2 bra 	$L__BB1_18;
	and.b32  	%r46, %r1, 31;
	shr.u32 	%r47, %r1, 5;
	and.b32  	%r48, %r47, 3;
	add.s32 	%r49, %r3, 3;
	shr.u32 	%r50, %r49, 30;
	add.s32 	%r51, %r49, %r50;
	shr.s32 	%r52, %r51, 2;
	mul.lo.s32 	%r5, %r52, %r48;
	add.s32 	%r53, %r5, %r52;
	min.s32 	%r6, %r53, %r3;
	and.b32  	%r7, %r51, -4;
	shl.b32 	%r8, %r3, 2;
	sub.s32 	%r54, %r33, %r8;
	setp.lt.s32 	%p3, %r54, 1;
	add.s32 	%r55, %r54, 3;
	shr.u32 	%r56, %r55, 2;
	mul.lo.s32 	%r57, %r56, %r48;
	add.s32 	%r58, %r57, %r56;
	min.s32 	%r59, %r58, %r54;
	add.s32 	%r60, %r57, %r46;
	setp.ge.s32 	%p4, %r60, %r59;
	add.s32 	%r11, %r60, 32;
	max.s32 	%r61, %r59, %r11;
	not.b32 	%r62, %r57;
	add.s32 	%r63, %r61, %r62;
	sub.s32 	%r12, %r63, %r46;
	or.pred  	%p1, %p3, %p4;
	add.s32 	%r13, %r5, %r46;
	mov.u32 	%r64, %ntid.x;
	shr.u32 	%r14, %r64, 7;
$L__BB1_2:
	setp.lt.s32 	%p5, %r33, 4;
	@%p5 bra 	$L__BB1_10;
	mov.b32 	%r72, 0;
$L__BB1_4:
	setp.ge.s32 	%p6, %r5, %r6;
	@%p6 bra 	$L__BB1_9;
	add.s32 	%r73, %r13, %r72;
	mad.lo.s32 	%r74, %r71, %r3, %r73;
	mov.u32 	%r75, %r5;
$L__BB1_6:
	mul.wide.s32 	%rd16, %r74, 16;
	add.s64 	%rd1, %rd14, %rd16;
	add.s64 	%rd2, %rd13, %rd16;
	add.s64 	%rd3, %rd12, %rd16;
	add.s64 	%rd4, %rd11, %rd16;
	add.s64 	%rd5, %rd15, %rd16;
	setp.ge.s32 	%p7, %r73, %r3;
	@%p7 bra 	$L__BB1_8;
	// begin inline asm
	ld.global.cg.v4.f32 {%f1,%f2,%f3,%f4}, [%rd5];
	// end inline asm
	// begin inline asm
	st.global.cg.v4.f32 [%rd4], {%f1,%f2,%f3,%f4};
	// end inline asm
	// begin inline asm
	st.global.cg.v4.f32 [%rd3], {%f1,%f2,%f3,%f4};
	// end inline asm
	// begin inline asm
	st.global.cg.v4.f32 [%rd2], {%f1,%f2,%f3,%f4};
	// end inline asm
	// begin inline asm
	st.global.cg.v4.f32 [%rd1], {%f1,%f2,%f3,%f4};
	// end inline asm
$L__BB1_8:
	add.s32 	%r75, %r75, 32;
	add.s32 	%r74, %r74, 32;
	add.s32 	%r73, %r73, 32;
	setp.lt.s32 	%p8, %r75, %r6;
	@%p8 bra 	$L__BB1_6;
$L__BB1_9:
	add.s32 	%r72, %r72, %r7;
	setp.lt.s32 	%p9, %r72, %r3;
	@%p9 bra 	$L__BB1_4;
$L__BB1_10:
	@%p1 bra 	$L__BB1_17;
	and.b32  	%r66, %r12, 96;
	setp.eq.s32 	%p10, %r66, 96;
	mad.lo.s32 	%r26, %r71, %r33, %r8;
	mov.u32 	%r76, %r60;
	@%p10 bra 	$L__BB1_15;
	and.b32  	%r67, %r12, 96;
	setp.eq.s32 	%p11, %r67, 0;
	add.s32 	%r68, %r26, %r60;
	mul.wide.s32 	%rd27, %r68, 4;
	add.s64 	%rd22, %rd15, %rd27;
	// begin inline asm
	ld.global.cg.f32 %f21, [%rd22];
	// end inline asm
	add.s64 	%rd23, %rd11, %rd27;
	// begin inline asm
	st.global.cg.f32 [%rd23], %f21;
	// end inline asm
	add.s64 	%rd24, %rd12, %rd27;
	// begin inline asm
	st.global.cg.f32 [%rd24], %f21;
	// end inline asm
	add.s64 	%rd25, %rd13, %rd27;
	// begin inline asm
	st.global.cg.f32 [%rd25], %f21;
	// end inline asm
	add.s64 	%rd26, %rd14, %rd27;
	// begin inline asm
	st.global.cg.f32 [%rd26], %f21;
	// end inline asm
	mov.u32 	%r76, %r11;
	@%p11 bra 	$L__BB1_15;
	add.s32 	%r76, %r60, 64;
	and.b32  	%r69, %r12, 96;
	setp.eq.s32 	%p12, %r69, 32;
	add.s64 	%rd28, %rd22, 128;
	// begin inline asm
	ld.global.cg.f32 %f26, [%rd28];
	// end inline asm
	add.s64 	%rd29, %rd23, 128;
	// begin inline asm
	st.global.cg.f32 [%rd29], %f26;
	// end inline asm
	add.s64 	%rd30, %rd24, 128;
	// begin inline asm
	st.global.cg.f32 [%rd30], %f26;
	// end inline asm
	add.s64 	%rd31, %rd25, 128;
	// begin inline asm
	st.global.cg.f32 [%rd31], %f26;
	// end inline asm
	add.s64 	%rd32, %rd26, 128;
	// begin inline asm
	st.global.cg.f32 [%rd32], %f26;
	// end inline asm
	@%p12 bra 	$L__BB1_15;
	add.s32 	%r76, %r60, 96;
	cvt.s64.s32 	%rd38, %r26;
	cvt.s64.s32 	%rd39, %r60;
	add.s64 	%rd40, %rd38, %rd39;
	shl.b64 	%rd41, %rd40, 2;
	add.s64 	%rd42, %rd15, %rd41;
	add.s64 	%rd33, %rd42, 256;
	// begin inline asm
	ld.global.cg.f32 %f31, [%rd33];
	// end inline asm
	add.s64 	%rd43, %rd11, %rd41;
	add.s64 	%rd34, %rd43, 256;
	// begin inline asm
	st.global.cg.f32 [%rd34], %f31;
	// end inline asm
	add.s64 	%rd44, %rd12, %rd41;
	add.s64 	%rd35, %rd44, 256;
	// begin inline asm
	st.global.cg.f32 [%rd35], %f31;
	// end inline asm
	add.s64 	%rd45, %rd13, %rd41;
	add.s64 	%rd36, %rd45, 256;
	// begin inline asm
	st.global.cg.f32 [%rd36], %f31;
	// end inline asm
	add.s64 	%rd46, %rd14, %rd41;
	add.s64 	%rd37, %rd46, 256;
	// begin inline asm
	st.global.cg.f32 [%rd37], %f31;
	// end inline asm
$L__BB1_15:
	setp.lt.u32 	%p13, %r12, 96;
	@%p13 bra 	$L__BB1_17;
$L__BB1_16:
	add.s32 	%r70, %r26, %r76;
	mul.wide.s32 	%rd67, %r70, 4;
	add.s64 	%rd47, %rd15, %rd67;
	// begin inline asm
	ld.global.cg.f32 %f36, [%rd47];
	// end inline asm
	add.s64 	%rd48, %rd11, %rd67;
	// begin inline asm
	st.global.cg.f32 [%rd48], %f36;
	// end inline asm
	add.s64 	%rd49, %rd12, %rd67;
	// begin inline asm
	st.global.cg.f32 [%rd49], %f36;
	// end inline asm
	add.s64 	%rd50, %rd13, %rd67;
	// begin inline asm
	st.global.cg.f32 [%rd50], %f36;
	// end inline asm
	add.s64 	%rd51, %rd14, %rd67;
	// begin inline asm
	st.global.cg.f32 [%rd51], %f36;
	// end inline asm
	add.s64 	%rd52, %rd47, 128;
	// begin inline asm
	ld.global.cg.f32 %f41, [%rd52];
	// end inline asm
	add.s64 	%rd53, %rd48, 128;
	// begin inline asm
	st.global.cg.f32 [%rd53], %f41;
	// end inline asm
	add.s64 	%rd54, %rd49, 128;
	// begin inline asm
	st.global.cg.f32 [%rd54], %f41;
	// end inline asm
	add.s64 	%rd55, %rd50, 128;
	// begin inline asm
	st.global.cg.f32 [%rd55], %f41;
	// end inline asm
	add.s64 	%rd56, %rd51, 128;
	// begin inline asm
	st.global.cg.f32 [%rd56], %f41;
	// end inline asm
	add.s64 	%rd57, %rd47, 256;
	// begin inline asm
	ld.global.cg.f32 %f46, [%rd57];
	// end inline asm
	add.s64 	%rd58, %rd48, 256;
	// begin inline asm
	st.global.cg.f32 [%rd58], %f46;
	// end inline asm
	add.s64 	%rd59, %rd49, 256;
	// begin inline asm
	st.global.cg.f32 [%rd59], %f46;
	// end inline asm
	add.s64 	%rd60, %rd50, 256;
	// begin inline asm
	st.global.cg.f32 [%rd60], %f46;
	// end inline asm
	add.s64 	%rd61, %rd51, 256;
	// begin inline asm
	st.global.cg.f32 [%rd61], %f46;
	// end inline asm
	add.s64 	%rd62, %rd47, 384;
	// begin inline asm
	ld.global.cg.f32 %f51, [%rd62];
	// end inline asm
	add.s64 	%rd63, %rd48, 384;
	// begin inline asm
	st.global.cg.f32 [%rd63], %f51;
	// end inline asm
	add.s64 	%rd64, %rd49, 384;
	// begin inline asm
	st.global.cg.f32 [%rd64], %f51;
	// end inline asm
	add.s64 	%rd65, %rd50, 384;
	// begin inline asm
	st.global.cg.f32 [%rd65], %f51;
	// end inline asm
	add.s64 	%rd66, %rd51, 384;
	// begin inline asm
	st.global.cg.f32 [%rd66], %f51;
	// end inline asm
	add.s32 	%r76, %r76, 128;
	setp.lt.s32 	%p14, %r76, %r59;
	@%p14 bra 	$L__BB1_16;
$L__BB1_17:
	add.s32 	%r71, %r71, %r14;
	setp.lt.s32 	%p15, %r71, %r2;
	@%p15 bra 	$L__BB1_2;
$L__BB1_18:
	ret;

}
	// .globl	_Z14flush_l2_cachePcm
.visible .entry _Z14flush_l2_cachePcm(
	.param .u64 .ptr .align 1 _Z14flush_l2_cachePcm_param_0,
	.param .u64 _Z14flush_l2_cachePcm_param_1
)
{
	.reg .pred 	%p<3>;
	.reg .b32 	%r<7>;
	.reg .b64 	%rd<10>;

	ld.param.u64 	%rd6, [_Z14flush_l2_cachePcm_param_0];
	ld.param.u64 	%rd7, [_Z14flush_l2_cachePcm_param_1];
	mov.u32 	%r2, %ctaid.x;
	mov.u32 	%r1, %ntid.x;
	mov.u32 	%r3, %tid.x;
	mad.lo.s32 	%r4, %r2, %r1, %r3;
	cvt.s64.s32 	%rd9, %r4;
	setp.le.u64 	%p1, %rd7, %rd9;
	@%p1 bra 	$L__BB2_3;
	mov.u32 	%r5, %nctaid.x;
	mul.lo.s32 	%r6, %r1, %r5;
	cvt.s64.s32 	%rd2, %r6;
	cvta.to.global.u64 	%rd3, %rd6;
$L__BB2_2:
	add.s64 	%rd8, %rd3, %rd9;
	st.global.u8 	[%rd8], %rd9;
	add.s64 	%rd9, %rd9, %rd2;
	setp.lt.u64 	%p2, %rd9, %rd7;
	@%p2 bra 	$L__BB2_2;
$L__BB2_3:
	ret;

}


// ===== COMPILED SASS (sm_100) =====

	.target	sm_100

	.elftype	@"ET_EXEC"


//--------------------- .note.nv.tkinfo           --------------------------
	.section	.note.nv.tkinfo,"",@"SHT_NOTE"
	.sectionflags	@"SHF_NOTE_NV_TKINFO"
	.tkinfo
        /*0018*/ 	.word	0x00000002
        /*0030*/ 	.string	""
        /*0030*/ 	.string	"ptxas"
        /*0030*/ 	.string	"Cuda compilation tools, release 13.0, V13.0.88"
        /*0030*/ 	.string	"Build cuda_13.0.r13.0/compiler.36424714_0"
        /*0030*/ 	.string	"-arch sm_100 -m 64 "



//--------------------- .note.nv.cuinfo           --------------------------
	.section	.note.nv.cuinfo,"",@"SHT_NOTE"
	.sectionflags	@"SHF_NOTE_NV_CUINFO"
        /*0018*/ 	.short	0x0002
        /*001a*/ 	.short	0x0064
        /*001c*/ 	.short	0x0082
	.zero		2


//--------------------- .nv.info                  --------------------------
	.section	.nv.info,"",@"SHT_CUDA_INFO"
	.align	4


	//----- nvinfo : EIATTR_REGCOUNT
	.align		4
        /*0000*/ 	.byte	0x04, 0x2f
        /*0002*/ 	.short	(.L_1 - .L_0)
	.align		4
.L_0:
        /*0004*/ 	.word	index@(_Z44row_copy_kernel_bypass_l1_builtin_vectorizedPfS_ii)
        /*0008*/ 	.word	0x00000022


	//----- nvinfo : EIATTR_FRAME_SIZE
	.align		4
.L_1:
        /*000c*/ 	.byte	0x04, 0x11
        /*000e*/ 	.short	(.L_3 - .L_2)
	.align		4
.L_2:
        /*0010*/ 	.word	index@(_Z44row_copy_kernel_bypass_l1_builtin_vectorizedPfS_ii)
        /*0014*/ 	.word	0x00000000


	//----- nvinfo : EIATTR_REGCOUNT
	.align		4
.L_3:
        /*0018*/ 	.byte	0x04, 0x2f
        /*001a*/ 	.short	(.L_5 - .L_4)
	.align		4
.L_4:
        /*001c*/ 	.word	index@(_Z30row_copy_kernel_4_destinationsPfS_S_S_S_ii)
        /*0020*/ 	.word	0x00000020


	//----- nvinfo : EIATTR_FRAME_SIZE
	.align		4
.L_5:
        /*0024*/ 	.byte	0x04, 0x11
        /*0026*/ 	.short	(.L_7 - .L_6)
	.align		4
.L_6:
        /*0028*/ 	.word	index@(_Z30row_copy_kernel_4_destinationsPfS_S_S_S_ii)
        /*002c*/ 	.word	0x00000000


	//----- nvinfo : EIATTR_REGCOUNT
	.align		4
.L_7:
        /*0030*/ 	.byte	0x04, 0x2f
        /*0032*/ 	.short	(.L_9 - .L_8)
	.align		4
.L_8:
        /*0034*/ 	.word	index@(_Z14flush_l2_cachePcm)
        /*0038*/ 	.word	0x0000000a


	//----- nvinfo : EIATTR_FRAME_SIZE
	.align		4
.L_9:
        /*003c*/ 	.byte	0x04, 0x11
        /*003e*/ 	.short	(.L_11 - .L_10)
	.align		4
.L_10:
        /*0040*/ 	.word	index@(_Z14flush_l2_cachePcm)
        /*0044*/ 	.word	0x00000000


	//----- nvinfo : EIATTR_MIN_STACK_SIZE
	.align		4
.L_11:
        /*0048*/ 	.byte	0x04, 0x12
        /*004a*/ 	.short	(.L_13 - .L_12)
	.align		4
.L_12:
        /*004c*/ 	.word	index@(_Z14flush_l2_cachePcm)
        /*0050*/ 	.word	0x00000000


	//----- nvinfo : EIATTR_MIN_STACK_SIZE
	.align		4
.L_13:
        /*0054*/ 	.byte	0x04, 0x12
        /*0056*/ 	.short	(.L_15 - .L_14)
	.align		4
.L_14:
        /*0058*/ 	.word	index@(_Z30row_copy_kernel_4_destinationsPfS_S_S_S_ii)
        /*005c*/ 	.word	0x00000000


	//----- nvinfo : EIATTR_MIN_STACK_SIZE
	.align		4
.L_15:
        /*0060*/ 	.byte	0x04, 0x12
        /*0062*/ 	.short	(.L_17 - .L_16)
	.align		4
.L_16:
        /*0064*/ 	.word	index@(_Z44row_copy_kernel_bypass_l1_builtin_vectorizedPfS_ii)
        /*0068*/ 	.word	0x00000000
.L_17:


//--------------------- .nv.compat                --------------------------
	.section	.nv.compat,"",@"SHT_CUDA_COMPAT_INFO"
	.align	4
        /*0000*/ 	.byte	0x02, 0x09, 0x00, 0x00, 0x02, 0x02, 0x01, 0x00, 0x02, 0x05, 0x05, 0x00, 0x03, 0x07, 0x01, 0x01
        /*0010*/ 	.byte	0x02, 0x03, 0x00, 0x00, 0x02, 0x06, 0x01, 0x00, 0x04, 0x0b, 0x08, 0x00, 0x09, 0x00, 0x00, 0x00
        /*0020*/ 	.byte	0x00, 0x00, 0x00, 0x00


//--------------------- .nv.info._Z14flush_l2_cachePcm --------------------------
	.section	.nv.info._Z14flush_l2_cachePcm,"",@"SHT_CUDA_INFO"
	.sectionflags	@""
	.align	4


	//----- nvinfo : EIATTR_CUDA_API_VERSION
	.align		4
        /*0000*/ 	.byte	0x04, 0x37
        /*0002*/ 	.short	(.L_19 - .L_18)
.L_18:
        /*0004*/ 	.word	0x00000082


	//----- nvinfo : EIATTR_KPARAM_INFO
	.align		4
.L_19:
        /*0008*/ 	.byte	0x04, 0x17
        /*000a*/ 	.short	(.L_21 - .L_20)
.L_20:
        /*000c*/ 	.word	0x00000000
        /*0010*/ 	.short	0x0001
        /*0012*/ 	.short	0x0008
        /*0014*/ 	.byte	0x00, 0xf0, 0x21, 0x00


	//----- nvinfo : EIATTR_KPARAM_INFO
	.align		4
.L_21:
        /*0018*/ 	.byte	0x04, 0x17
        /*001a*/ 	.short	(.L_23 - .L_22)
.L_22:
        /*001c*/ 	.word	0x00000000
        /*0020*/ 	.short	0x0000
        /*0022*/ 	.short	0x0000
        /*0024*/ 	.byte	0x00, 0xf5, 0x21, 0x00


	//----- nvinfo : EIATTR_SPARSE_MMA_MASK
	.align		4
.L_23:
        /*0028*/ 	.byte	0x03, 0x50
        /*002a*/ 	.short	0x0000


	//----- nvinfo : EIATTR_MAXREG_COUNT
	.align		4
        /*002c*/ 	.byte	0x03, 0x1b
        /*002e*/ 	.short	0x00ff


	//----- nvinfo : EIATTR_MERCURY_ISA_VERSION
	.align		4
        /*0030*/ 	.byte	0x03, 0x5f
        /*0032*/ 	.short	0x0101


	//----- nvinfo : EIATTR_VRC_CTA_INIT_COUNT
	.align		4
        /*0034*/ 	.byte	0x02, 0x4a
	.zero		1
	.zero		1


	//----- nvinfo : EIATTR_EXIT_INSTR_OFFSETS
	.align		4
        /*0038*/ 	.byte	0x04, 0x1c
        /*003a*/ 	.short	(.L_25 - .L_24)


	//   ....[0]....
.L_24:
        /*003c*/ 	.word	0x00000090


	//   ....[1]....
        /*0040*/ 	.word	0x00000180


	//----- nvinfo : EIATTR_CRS_STACK_SIZE
	.align		4
.L_25:
        /*0044*/ 	.byte	0x04, 0x1e
        /*0046*/ 	.short	(.L_27 - .L_26)
.L_26:
        /*0048*/ 	.word	0x00000000


	//----- nvinfo : EIATTR_CBANK_PARAM_SIZE
	.align		4
.L_27:
        /*004c*/ 	.byte	0x03, 0x19
        /*004e*/ 	.short	0x0010


	//----- nvinfo : EIATTR_PARAM_CBANK
	.align		4
        /*0050*/ 	.byte	0x04, 0x0a
        /*0052*/ 	.short	(.L_29 - .L_28)
	.align		4
.L_28:
        /*0054*/ 	.word	index@(.nv.constant0._Z14flush_l2_cachePcm)
        /*0058*/ 	.short	0x0380
        /*005a*/ 	.short	0x0010


	//----- nvinfo : EIATTR_SW_WAR
	.align		4
.L_29:
        /*005c*/ 	.byte	0x04, 0x36
        /*005e*/ 	.short	(.L_31 - .L_30)
.L_30:
        /*0060*/ 	.word	0x00000008
.L_31:


//--------------------- .nv.info._Z30row_copy_kernel_4_destinationsPfS_S_S_S_ii --------------------------
	.section	.nv.info._Z30row_copy_kernel_4_destinationsPfS_S_S_S_ii,"",@"SHT_CUDA_INFO"
	.sectionflags	@""
	.align	4


	//----- nvinfo : EIATTR_CUDA_API_VERSION
	.align		4
        /*0000*/ 	.byte	0x04, 0x37
        /*0002*/ 	.short	(.L_33 - .L_32)
.L_32:
        /*0004*/ 	.word	0x00000082


	//----- nvinfo : EIATTR_KPARAM_INFO
	.align		4
.L_33:
        /*0008*/ 	.byte	0x04, 0x17
        /*000a*/ 	.short	(.L_35 - .L_34)
.L_34:
        /*000c*/ 	.word	0x00000000
        /*0010*/ 	.short	0x0006
        /*0012*/ 	.short	0x002c
        /*0014*/ 	.byte	0x00, 0xf0, 0x11, 0x00


	//----- nvinfo : EIATTR_KPARAM_INFO
	.align		4
.L_35:
        /*0018*/ 	.byte	0x04, 0x17
        /*001a*/ 	.short	(.L_37 - .L_36)
.L_36:
        /*001c*/ 	.word	0x00000000
        /*0020*/ 	.short	0x0005
        /*0022*/ 	.short	0x0028
        /*0024*/ 	.byte	0x00, 0xf0, 0x11, 0x00


	//----- nvinfo : EIATTR_KPARAM_INFO
	.align		4
.L_37:
        /*0028*/ 	.byte	0x04, 0x17
        /*002a*/ 	.short	(.L_39 - .L_38)
.L_38:
        /*002c*/ 	.word	0x00000000
        /*0030*/ 	.short	0x0004
        /*0032*/ 	.short	0x0020
        /*0034*/ 	.byte	0x00, 0xf5, 0x21, 0x00


	//----- nvinfo : EIATTR_KPARAM_INFO
	.align		4
.L_39:
        /*0038*/ 	.byte	0x04, 0x17
        /*003a*/ 	.short	(.L_41 - .L_40)
.L_40:
        /*003c*/ 	.word	0x00000000
        /*0040*/ 	.short	0x0003
        /*0042*/ 	.short	0x0018
        /*0044*/ 	.byte	0x00, 0xf5, 0x21, 0x00


	//----- nvinfo : EIATTR_KPARAM_INFO
	.align		4
.L_41:
        /*0048*/ 	.byte	0x04, 0x17
        /*004a*/ 	.short	(.L_43 - .L_42)
.L_42:
        /*004c*/ 	.word	0x00000000
        /*0050*/ 	.short	0x0002
        /*0052*/ 	.short	0x0010
        /*0054*/ 	.byte	0x00, 0xf5, 0x21, 0x00


	//----- nvinfo : EIATTR_KPARAM_INFO
	.align		4
.L_43:
        /*0058*/ 	.byte	0x04, 0x17
        /*005a*/ 	.short	(.L_45 - .L_44)
.L_44:
        /*005c*/ 	.word	0x00000000
        /*0060*/ 	.short	0x0001
        /*0062*/ 	.short	0x0008
        /*0064*/ 	.byte	0x00, 0xf5, 0x21, 0x00


	//----- nvinfo : EIATTR_KPARAM_INFO
	.align		4
.L_45:
        /*0068*/ 	.byte	0x04, 0x17
        /*006a*/ 	.short	(.L_47 - .L_46)
.L_46:
        /*006c*/ 	.word	0x00000000
        /*0070*/ 	.short	0x0000
        /*0072*/ 	.short	0x0000
        /*0074*/ 	.byte	0x00, 0xf5, 0x21, 0x00


	//----- nvinfo : EIATTR_SPARSE_MMA_MASK
	.align		4
.L_47:
        /*0078*/ 	.byte	0x03, 0x50
        /*007a*/ 	.short	0x0000


	//----- nvinfo : EIATTR_MAXREG_COUNT
	.align		4
        /*007c*/ 	.byte	0x03, 0x1b
        /*007e*/ 	.short	0x00ff


	//----- nvinfo : EIATTR_MERCURY_ISA_VERSION
	.align		4
        /*0080*/ 	.byte	0x03, 0x5f
        /*0082*/ 	.short	0x0101


	//----- nvinfo : EIATTR_VRC_CTA_INIT_COUNT
	.align		4
        /*0084*/ 	.byte	0x02, 0x4a
	.zero		1
	.zero		1


	//----- nvinfo : EIATTR_EXIT_INSTR_OFFSETS
	.align		4
        /*0088*/ 	.byte	0x04, 0x1c
        /*008a*/ 	.short	(.L_49 - .L_48)


	//   ....[0]....
.L_48:
        /*008c*/ 	.word	0x00000260


	//   ....[1]....
        /*0090*/ 	.word	0x00000c90


	//----- nvinfo : EIATTR_CRS_STACK_SIZE
	.align		4
.L_49:
        /*0094*/ 	.byte	0x04, 0x1e
        /*0096*/ 	.short	(.L_51 - .L_50)
.L_50:
        /*0098*/ 	.word	0x00000000


	//----- nvinfo : EIATTR_CBANK_PARAM_SIZE
	.align		4
.L_51:
        /*009c*/ 	.byte	0x03, 0x19
        /*009e*/ 	.short	0x0030


	//----- nvinfo : EIATTR_PARAM_CBANK
	.align		4
        /*00a0*/ 	.byte	0x04, 0x0a
        /*00a2*/ 	.short	(.L_53 - .L_52)
	.align		4
.L_52:
        /*00a4*/ 	.word	index@(.nv.constant0._Z30row_copy_kernel_4_destinationsPfS_S_S_S_ii)
        /*00a8*/ 	.short	0x0380
        /*00aa*/ 	.short	0x0030


	//----- nvinfo : EIATTR_SW_WAR
	.align		4
.L_53:
        /*00ac*/ 	.byte	0x04, 0x36
        /*00ae*/ 	.short	(.L_55 - .L_54)
.L_54:
        /*00b0*/ 	.word	0x00000008
.L_55:


//--------------------- .nv.info._Z44row_copy_kernel_bypass_l1_builtin_vectorizedPfS_ii --------------------------
	.section	.nv.info._Z44row_copy_kernel_bypass_l1_builtin_vectorizedPfS_ii,"",@"SHT_CUDA_INFO"
	.sectionflags	@""
	.align	4


	//----- nvinfo : EIATTR_CUDA_API_VERSION
	.align		4
        /*0000*/ 	.byte	0x04, 0x37
        /*0002*/ 	.short	(.L_57 - .L_56)
.L_56:
        /*0004*/ 	.word	0x00000082


	//----- nvinfo : EIATTR_KPARAM_INFO
	.align		4
.L_57:
        /*0008*/ 	.byte	0x04, 0x17
        /*000a*/ 	.short	(.L_59 - .L_58)
.L_58:
        /*000c*/ 	.word	0x00000000
        /*0010*/ 	.short	0x0003
        /*0012*/ 	.short	0x0014
        /*0014*/ 	.byte	0x00, 0xf0, 0x11, 0x00


	//----- nvinfo : EIATTR_KPARAM_INFO
	.align		4
.L_59:
        /*0018*/ 	.byte	0x04, 0x17
        /*001a*/ 	.short	(.L_61 - .L_60)
.L_60:
        /*001c*/ 	.word	0x00000000
        /*0020*/ 	.short	0x0002
        /*0022*/ 	.short	0x0010
        /*0024*/ 	.byte	0x00, 0xf0, 0x11, 0x00


	//----- nvinfo : EIATTR_KPARAM_INFO
	.align		4
.L_61:
        /*0028*/ 	.byte	0x04, 0x17
        /*002a*/ 	.short	(.L_63 - .L_62)
.L_62:
        /*002c*/ 	.word	0x00000000
        /*0030*/ 	.short	0x0001
        /*0032*/ 	.short	0x0008
        /*0034*/ 	.byte	0x00, 0xf5, 0x21, 0x00


	//----- nvinfo : EIATTR_KPARAM_INFO
	.align		4
.L_63:
        /*0038*/ 	.byte	0x04, 0x17
        /*003a*/ 	.short	(.L_65 - .L_64)
.L_64:
        /*003c*/ 	.word	0x00000000
        /*0040*/ 	.short	0x0000
        /*0042*/ 	.short	0x0000
        /*0044*/ 	.byte	0x00, 0xf5, 0x21, 0x00


	//----- nvinfo : EIATTR_SPARSE_MMA_MASK
	.align		4
.L_65:
        /*0048*/ 	.byte	0x03, 0x50
        /*004a*/ 	.short	0x0000


	//----- nvinfo : EIATTR_MAXREG_COUNT
	.align		4
        /*004c*/ 	.byte	0x03, 0x1b
        /*004e*/ 	.short	0x00ff


	//----- nvinfo : EIATTR_MERCURY_ISA_VERSION
	.align		4
        /*0050*/ 	.byte	0x03, 0x5f
        /*0052*/ 	.short	0x0101


	//----- nvinfo : EIATTR_VRC_CTA_INIT_COUNT
	.align		4
        /*0054*/ 	.byte	0x02, 0x4a
	.zero		1
	.zero		1


	//----- nvinfo : EIATTR_EXIT_INSTR_OFFSETS
	.align		4
        /*0058*/ 	.byte	0x04, 0x1c
        /*005a*/ 	.short	(.L_67 - .L_66)


	//   ....[0]....
.L_66:
        /*005c*/ 	.word	0x00000260


	//   ....[1]....
        /*0060*/ 	.word	0x00000ac0


	//----- nvinfo : EIATTR_CRS_STACK_SIZE
	.align		4
.L_67:
        /*0064*/ 	.byte	0x04, 0x1e
        /*0066*/ 	.short	(.L_69 - .L_68)
.L_68:
        /*0068*/ 	.word	0x00000000


	//----- nvinfo : EIATTR_CBANK_PARAM_SIZE
	.align		4
.L_69:
        /*006c*/ 	.byte	0x03, 0x19
        /*006e*/ 	.short	0x0018


	//----- nvinfo : EIATTR_PARAM_CBANK
	.align		4
        /*0070*/ 	.byte	0x04, 0x0a
        /*0072*/ 	.short	(.L_71 - .L_70)
	.align		4
.L_70:
        /*0074*/ 	.word	index@(.nv.constant0._Z44row_copy_kernel_bypass_l1_builtin_vectorizedPfS_ii)
        /*0078*/ 	.short	0x0380
        /*007a*/ 	.short	0x0018


	//----- nvinfo : EIATTR_SW_WAR
	.align		4
.L_71:
        /*007c*/ 	.byte	0x04, 0x36
        /*007e*/ 	.short	(.L_73 - .L_72)
.L_72:
        /*0080*/ 	.word	0x00000008
.L_73:


//--------------------- .nv.callgraph             --------------------------
	.section	.nv.callgraph,"",@"SHT_CUDA_CALLGRAPH"
	.align	4
	.sectionentsize	8
	.align		4
        /*0000*/ 	.word	0x00000000
	.align		4
        /*0004*/ 	.word	0xffffffff
	.align		4
        /*0008*/ 	.word	0x00000000
	.align		4
        /*000c*/ 	.word	0xfffffffe
	.align		4
        /*0010*/ 	.word	0x00000000
	.align		4
        /*0014*/ 	.word	0xfffffffd
	.align		4
        /*0018*/ 	.word	0x00000000
	.align		4
        /*001c*/ 	.word	0xfffffffc


//--------------------- .text._Z14flush_l2_cachePcm --------------------------
	.section	.text._Z14flush_l2_cachePcm,"ax",@progbits
	.align	128
        .global         _Z14flush_l2_cachePcm
        .type           _Z14flush_l2_cachePcm,@function
        .size           _Z14flush_l2_cachePcm,(.L_x_26 - _Z14flush_l2_cachePcm)
        .other          _Z14flush_l2_cachePcm,@"STO_CUDA_ENTRY STV_DEFAULT"
_Z14flush_l2_cachePcm:
.text._Z14flush_l2_cachePcm:
[----:B------:R-:W-:Y:S01]  /*0000*/  LDC R1, c[0x0][0x37c] ;  /* 0x0000df00ff017b82 */ /* 0x000fe20000000800 */
[----:B------:R-:W0:Y:S07]  /*0010*/  S2R R3, SR_TID.X ;  /* 0x0000000000037919 */ /* 0x000e2e0000002100 */
[----:B------:R-:W0:Y:S01]  /*0020*/  S2UR UR4, SR_CTAID.X ;  /* 0x00000000000479c3 */ /* 0x000e220000002500 */
[----:B------:R-:W1:Y:S07]  /*0030*/  LDCU.64 UR8, c[0x0][0x388] ;  /* 0x00007100ff0877ac */ /* 0x000e6e0008000a00 */
[----:B------:R-:W0:Y:S02]  /*0040*/  LDC R2, c[0x0][0x360] ;  /* 0x0000d800ff027b82 */ /* 0x000e240000000800 */
[----:B0-----:R-:W-:-:S05]  /*0050*/  IMAD R0, R2, UR4, R3 ;  /* 0x0000000402007c24 */ /* 0x001fca000f8e0203 */
[----:B-1----:R-:W-:Y:S02]  /*0060*/  ISETP.GE.U32.AND P0, PT, R0, UR8, PT ;  /* 0x0000000800007c0c */ /* 0x002fe4000bf06070 */
[----:B------:R-:W-:-:S04]  /*0070*/  SHF.R.S32.HI R3, RZ, 0x1f, R0 ;  /* 0x0000001fff037819 */ /* 0x000fc80000011400 */
[----:B------:R-:W-:-:S13]  /*0080*/  ISETP.GE.U32.AND.EX P0, PT, R3, UR9, PT, P0 ;  /* 0x0000000903007c0c */ /* 0x000fda000bf06100 */
[----:B------:R-:W-:Y:S05]  /*0090*/  @P0 EXIT ;  /* 0x000000000000094d */ /* 0x000fea0003800000 */
[----:B------:R-:W0:Y:S01]  /*00a0*/  LDCU UR4, c[0x0][0x370] ;  /* 0x00006e00ff0477ac */ /* 0x000e220008000800 */
[----:B------:R-:W-:Y:S02]  /*00b0*/  IMAD.MOV.U32 R5, RZ, RZ, R0 ;  /* 0x000000ffff057224 */ /* 0x000fe400078e0000 */
[----:B------:R-:W-:Y:S01]  /*00c0*/  IMAD.MOV.U32 R7, RZ, RZ, R3 ;  /* 0x000000ffff077224 */ /* 0x000fe200078e0003 */
[----:B------:R-:W1:Y:S01]  /*00d0*/  LDCU.64 UR6, c[0x0][0x358] ;  /* 0x00006b00ff0677ac */ /* 0x000e620008000a00 */
[----:B------:R-:W2:Y:S01]  /*00e0*/  LDCU.64 UR10, c[0x0][0x380] ;  /* 0x00007000ff0a77ac */ /* 0x000ea20008000a00 */
[----:B0-----:R-:W-:-:S07]  /*00f0*/  IMAD R0, R2, UR4, RZ ;  /* 0x0000000402007c24 */ /* 0x001fce000f8e02ff */
.L_x_0:
[----:B--2---:R-:W-:-:S04]  /*0100*/  IADD3 R2, P0, PT, R5, UR10, RZ ;  /* 0x0000000a05027c10 */ /* 0x004fc8000ff1e0ff */
[----:B------:R-:W-:-:S05]  /*0110*/  IADD3.X R3, PT, PT, R7, UR11, RZ, P0, !PT ;  /* 0x0000000b07037c10 */ /* 0x000fca00087fe4ff */
[----:B-1----:R0:W-:Y:S02]  /*0120*/  STG.E.U8 desc[UR6][R2.64], R5 ;  /* 0x0000000502007986 */ /* 0x0021e4000c101106 */
[----:B0-----:R-:W-:-:S04]  /*0130*/  IADD3 R5, P0, PT, R0, R5, RZ ;  /* 0x0000000500057210 */ /* 0x001fc80007f1e0ff */
[----:B------:R-:W-:Y:S02]  /*0140*/  LEA.HI.X.SX32 R7, R0, R7, 0x1, P0 ;  /* 0x0000000700077211 */ /* 0x000fe400000f0eff */
[----:B------:R-:W-:-:S04]  /*0150*/  ISETP.GE.U32.AND P0, PT, R5, UR8, PT ;  /* 0x0000000805007c0c */ /* 0x000fc8000bf06070 */
[----:B------:R-:W-:-:S13]  /*0160*/  ISETP.GE.U32.AND.EX P0, PT, R7, UR9, PT, P0 ;  /* 0x0000000907007c0c */ /* 0x000fda000bf06100 */
[----:B------:R-:W-:Y:S05]  /*0170*/  @!P0 BRA `(.L_x_0) ;  /* 0xfffffffc00e08947 */ /* 0x000fea000383ffff */
[----:B------:R-:W-:Y:S05]  /*0180*/  EXIT ;  /* 0x000000000000794d */ /* 0x000fea0003800000 */
.L_x_1:
[----:B------:R-:W-:-:S00]  /*0190*/  BRA `(.L_x_1) ;  /* 0xfffffffc00fc7947 */ /* 0x000fc0000383ffff */
[----:B------:R-:W-:-:S00]  /*01a0*/  NOP ;  /* 0x0000000000007918 */ /* 0x000fc00000000000 */
        /* <DEDUP_REMOVED lines=13> */
.L_x_26:


//--------------------- .text._Z30row_copy_kernel_4_destinationsPfS_S_S_S_ii --------------------------
	.section	.text._Z30row_copy_kernel_4_destinationsPfS_S_S_S_ii,"ax",@progbits
	.align	128
        .global         _Z30row_copy_kernel_4_destinationsPfS_S_S_S_ii
        .type           _Z30row_copy_kernel_4_destinationsPfS_S_S_S_ii,@function
        .size           _Z30row_copy_kernel_4_destinationsPfS_S_S_S_ii,(.L_x_27 - _Z30row_copy_kernel_4_destinationsPfS_S_S_S_ii)
        .other          _Z30row_copy_kernel_4_destinationsPfS_S_S_S_ii,@"STO_CUDA_ENTRY STV_DEFAULT"
_Z30row_copy_kernel_4_destinationsPfS_S_S_S_ii:
.text._Z30row_copy_kernel_4_destinationsPfS_S_S_S_ii:
[----:B------:R-:W-:Y:S08]  /*0000*/  LDC R1, c[0x0][0x37c] ;  /* 0x0000df00ff017b82 */ /* 0x000ff00000000800 */
[----:B------:R-:W0:Y:S08]  /*0010*/  LDC R5, c[0x0][0x370] ;  /* 0x0000dc00ff057b82 */ /* 0x000e300000000800 */
[----:B------:R-:W1:Y:S08]  /*0020*/  LDC R6, c[0x0][0x3a8] ;  /* 0x0000ea00ff067b82 */ /* 0x000e700000000800 */
[----:B------:R-:W2:Y:S01]  /*0030*/  S2UR UR4, SR_CTAID.X ;  /* 0x00000000000479c3 */ /* 0x000ea20000002500 */
[----:B0-----:R-:W-:-:S02]  /*0040*/  IABS R7, R5 ;  /* 0x0000000500077213 */ /* 0x001fc40000000000 */
[----:B------:R-:W-:Y:S02]  /*0050*/  IABS R10, R5 ;  /* 0x00000005000a7213 */ /* 0x000fe40000000000 */
[----:B------:R-:W0:Y:S03]  /*0060*/  I2F.RP R4, R7 ;  /* 0x0000000700047306 */ /* 0x000e260000209400 */
[----:B------:R-:W-:Y:S01]  /*0070*/  IMAD.MOV R10, RZ, RZ, -R10 ;  /* 0x000000ffff0a7224 */ /* 0x000fe200078e0a0a */
[----:B-1----:R-:W-:-:S04]  /*0080*/  IADD3 R0, PT, PT, R5, -0x1, R6 ;  /* 0xffffffff05007810 */ /* 0x002fc80007ffe006 */
[----:B0-----:R-:W0:Y:S02]  /*0090*/  MUFU.RCP R4, R4 ;  /* 0x0000000400047308 */ /* 0x001e240000001000 */
[----:B0-----:R-:W-:Y:S01]  /*00a0*/  VIADD R2, R4, 0xffffffe ;  /* 0x0ffffffe04027836 */ /* 0x001fe20000000000 */
[----:B------:R-:W-:Y:S02]  /*00b0*/  IABS R4, R0 ;  /* 0x0000000000047213 */ /* 0x000fe40000000000 */
[----:B------:R-:W-:-:S03]  /*00c0*/  LOP3.LUT R0, R0, R5, RZ, 0x3c, !PT ;  /* 0x0000000500007212 */ /* 0x000fc600078e3cff */
[----:B------:R0:W1:Y:S01]  /*00d0*/  F2I.FTZ.U32.TRUNC.NTZ R3, R2 ;  /* 0x0000000200037305 */ /* 0x000062000021f000 */
[----:B------:R-:W-:Y:S01]  /*00e0*/  ISETP.GE.AND P2, PT, R0, RZ, PT ;  /* 0x000000ff0000720c */ /* 0x000fe20003f46270 */
[----:B0-----:R-:W-:Y:S02]  /*00f0*/  IMAD.MOV.U32 R2, RZ, RZ, RZ ;  /* 0x000000ffff027224 */ /* 0x001fe400078e00ff */
[----:B-1----:R-:W-:-:S04]  /*0100*/  IMAD.MOV R8, RZ, RZ, -R3 ;  /* 0x000000ffff087224 */ /* 0x002fc800078e0a03 */
[----:B------:R-:W-:-:S04]  /*0110*/  IMAD R9, R8, R7, RZ ;  /* 0x0000000708097224 */ /* 0x000fc800078e02ff */
[----:B------:R-:W-:Y:S02]  /*0120*/  IMAD.HI.U32 R3, R3, R9, R2 ;  /* 0x0000000903037227 */ /* 0x000fe400078e0002 */
[----:B------:R-:W0:Y:S02]  /*0130*/  S2R R9, SR_TID.X ;  /* 0x0000000000097919 */ /* 0x000e240000002100 */
[----:B------:R-:W-:Y:S02]  /*0140*/  IMAD.MOV.U32 R2, RZ, RZ, R10 ;  /* 0x000000ffff027224 */ /* 0x000fe400078e000a */
[----:B------:R-:W-:-:S04]  /*0150*/  IMAD.HI.U32 R3, R3, R4, RZ ;  /* 0x0000000403037227 */ /* 0x000fc800078e00ff */
[----:B------:R-:W-:-:S05]  /*0160*/  IMAD R2, R3, R2, R4 ;  /* 0x0000000203027224 */ /* 0x000fca00078e0204 */
[----:B------:R-:W-:-:S13]  /*0170*/  ISETP.GT.U32.AND P1, PT, R7, R2, PT ;  /* 0x000000020700720c */ /* 0x000fda0003f24070 */
[----:B------:R-:W-:Y:S02]  /*0180*/  @!P1 IMAD.IADD R2, R2, 0x1, -R7 ;  /* 0x0000000102029824 */ /* 0x000fe400078e0a07 */
[----:B------:R-:W-:Y:S01]  /*0190*/  @!P1 VIADD R3, R3, 0x1 ;  /* 0x0000000103039836 */ /* 0x000fe20000000000 */
[----:B------:R-:W-:Y:S02]  /*01a0*/  ISETP.NE.AND P1, PT, R5, RZ, PT ;  /* 0x000000ff0500720c */ /* 0x000fe40003f25270 */
[----:B------:R-:W-:Y:S02]  /*01b0*/  ISETP.GE.U32.AND P0, PT, R2, R7, PT ;  /* 0x000000070200720c */ /* 0x000fe40003f06070 */
[----:B------:R-:W1:Y:S11]  /*01c0*/  LDC R2, c[0x0][0x3ac] ;  /* 0x0000eb00ff027b82 */ /* 0x000e760000000800 */
[----:B------:R-:W-:-:S04]  /*01d0*/  @P0 VIADD R3, R3, 0x1 ;  /* 0x0000000103030836 */ /* 0x000fc80000000000 */
[----:B------:R-:W-:Y:S01]  /*01e0*/  @!P2 IMAD.MOV R3, RZ, RZ, -R3 ;  /* 0x000000ffff03a224 */ /* 0x000fe200078e0a03 */
[----:B------:R-:W-:-:S05]  /*01f0*/  @!P1 LOP3.LUT R3, RZ, R5, RZ, 0x33, !PT ;  /* 0x00000005ff039212 */ /* 0x000fca00078e33ff */
[----:B--2---:R-:W-:-:S05]  /*0200*/  IMAD R0, R3, UR4, RZ ;  /* 0x0000000403007c24 */ /* 0x004fca000f8e02ff */
[----:B------:R-:W-:Y:S02]  /*0210*/  VIADDMNMX R25, R0, R3, R6, PT ;  /* 0x0000000300197246 */ /* 0x000fe40003800106 */
[----:B0-----:R-:W-:Y:S02]  /*0220*/  LEA.HI R4, R9, R0, RZ, 0x19 ;  /* 0x0000000009047211 */ /* 0x001fe400078fc8ff */
[----:B-1----:R-:W-:Y:S02]  /*0230*/  SHF.R.S32.HI R0, RZ, 0x1f, R2 ;  /* 0x0000001fff007819 */ /* 0x002fe40000011402 */
[----:B------:R-:W-:Y:S02]  /*0240*/  ISETP.GE.AND P0, PT, R4, R25, PT ;  /* 0x000000190400720c */ /* 0x000fe40003f06270 */
[----:B------:R-:W-:-:S11]  /*0250*/  LEA.HI R0, R0, R2, RZ, 0x2 ;  /* 0x0000000200007211 */ /* 0x000fd600078f10ff */
[----:B------:R-:W-:Y:S05]  /*0260*/  @P0 EXIT ;  /* 0x000000000000094d */ /* 0x000fea0003800000 */
[----:B------:R-:W-:Y:S01]  /*0270*/  SHF.R.S32.HI R20, RZ, 0x2, R0 ;  /* 0x00000002ff147819 */ /* 0x000fe20000011400 */
[----:B------:R-:W0:Y:S01]  /*0280*/  LDC R21, c[0x0][0x360] ;  /* 0x0000d800ff157b82 */ /* 0x000e220000000800 */
[----:B------:R-:W-:Y:S01]  /*0290*/  SHF.R.U32.HI R0, RZ, 0x5, R9 ;  /* 0x00000005ff007819 */ /* 0x000fe20000011609 */
[----:B------:R-:W1:Y:S02]  /*02a0*/  LDCU.64 UR4, c[0x0][0x358] ;  /* 0x00006b00ff0477ac */ /* 0x000e640008000a00 */
[----:B------:R-:W-:Y:S01]  /*02b0*/  IMAD.SHL.U32 R23, R20, 0x4, RZ ;  /* 0x0000000414177824 */ /* 0x000fe200078e00ff */
[----:B------:R-:W-:Y:S02]  /*02c0*/  LOP3.LUT R7, R0, 0x3, RZ, 0xc0, !PT ;  /* 0x0000000300077812 */ /* 0x000fe400078ec0ff */
[----:B------:R-:W-:Y:S01]  /*02d0*/  LOP3.LUT R0, R9, 0x1f, RZ, 0xc0, !PT ;  /* 0x0000001f09007812 */ /* 0x000fe200078ec0ff */
[----:B------:R-:W-:-:S04]  /*02e0*/  IMAD.IADD R3, R2, 0x1, -R23 ;  /* 0x0000000102037824 */ /* 0x000fc800078e0a17 */
[----:B------:R-:W-:-:S05]  /*02f0*/  VIADD R2, R3, 0x3 ;  /* 0x0000000303027836 */ /* 0x000fca0000000000 */
[----:B------:R-:W-:Y:S01]  /*0300*/  SHF.R.U32.HI R6, RZ, 0x2, R2 ;  /* 0x00000002ff067819 */ /* 0x000fe20000011602 */
[----:B------:R-:W-:-:S04]  /*0310*/  VIADD R2, R20, 0x3 ;  /* 0x0000000314027836 */ /* 0x000fc80000000000 */
[----:B------:R-:W-:Y:S01]  /*0320*/  IMAD R5, R7, R6, RZ ;  /* 0x0000000607057224 */ /* 0x000fe200078e02ff */
[----:B------:R-:W-:-:S03]  /*0330*/  LEA.HI R2, R2, R2, RZ, 0x2 ;  /* 0x0000000202027211 */ /* 0x000fc600078f10ff */
[----:B------:R-:W-:Y:S01]  /*0340*/  IMAD.IADD R12, R0, 0x1, R5 ;  /* 0x00000001000c7824 */ /* 0x000fe200078e0205 */
[----:B------:R-:W-:Y:S02]  /*0350*/  VIADDMNMX R13, R5, R6, R3, PT ;  /* 0x00000006050d7246 */ /* 0x000fe40003800103 */
[----:B------:R-:W-:Y:S01]  /*0360*/  SHF.R.S32.HI R8, RZ, 0x2, R2 ;  /* 0x00000002ff087819 */ /* 0x000fe20000011402 */
[C---:B------:R-:W-:Y:S01]  /*0370*/  VIADD R6, R12.reuse, 0x20 ;  /* 0x000000200c067836 */ /* 0x040fe20000000000 */
[----:B------:R-:W-:Y:S02]  /*0380*/  ISETP.GE.AND P0, PT, R12, R13, PT ;  /* 0x0000000d0c00720c */ /* 0x000fe40003f06270 */
[----:B------:R-:W-:Y:S01]  /*0390*/  LOP3.LUT R9, RZ, R5, RZ, 0x33, !PT ;  /* 0x00000005ff097212 */ /* 0x000fe200078e33ff */
[----:B------:R-:W-:Y:S01]  /*03a0*/  IMAD R7, R7, R8, RZ ;  /* 0x0000000807077224 */ /* 0x000fe200078e02ff */
[----:B------:R-:W-:Y:S02]  /*03b0*/  VIMNMX R5, PT, PT, R13, R6, !PT ;  /* 0x000000060d057248 */ /* 0x000fe40007fe0100 */
[----:B------:R-:W-:-:S02]  /*03c0*/  ISETP.LT.OR P0, PT, R3, 0x1, P0 ;  /* 0x000000010300780c */ /* 0x000fc40000701670 */
[C---:B------:R-:W-:Y:S01]  /*03d0*/  IADD3 R5, PT, PT, -R0.reuse, R5, R9 ;  /* 0x0000000500057210 */ /* 0x040fe20007ffe109 */
[----:B------:R-:W-:Y:S01]  /*03e0*/  IMAD.IADD R0, R0, 0x1, R7 ;  /* 0x0000000100007824 */ /* 0x000fe200078e0207 */
[----:B------:R-:W-:Y:S02]  /*03f0*/  LOP3.LUT R3, R2, 0xfffffffc, RZ, 0xc0, !PT ;  /* 0xfffffffc02037812 */ /* 0x000fe400078ec0ff */
[----:B-1----:R-:W-:-:S07]  /*0400*/  VIADDMNMX R2, R7, R8, R20, PT ;  /* 0x0000000807027246 */ /* 0x002fce0003800114 */
.L_x_12:
[----:B-1----:R-:W1:Y:S02]  /*0410*/  LDCU UR6, c[0x0][0x3ac] ;  /* 0x00007580ff0677ac */ /* 0x002e640008000800 */
[----:B-1----:R-:W-:-:S09]  /*0420*/  UISETP.GE.AND UP0, UPT, UR6, 0x4, UPT ;  /* 0x000000040600788c */ /* 0x002fd2000bf06270 */
[----:B--234-:R-:W-:Y:S05]  /*0430*/  BRA.U !UP0, `(.L_x_2) ;  /* 0x0000000108807547 */ /* 0x01cfea000b800000 */
[----:B------:R-:W-:-:S07]  /*0440*/  IMAD.MOV.U32 R29, RZ, RZ, RZ ;  /* 0x000000ffff1d7224 */ /* 0x000fce00078e00ff */
.L_x_6:
[----:B------:R-:W-:Y:S01]  /*0450*/  ISETP.GE.AND P1, PT, R7, R2, PT ;  /* 0x000000020700720c */ /* 0x000fe20003f26270 */
[----:B------:R-:W-:-:S12]  /*0460*/  BSSY.RECONVERGENT B0, `(.L_x_3) ;  /* 0x000001a000007945 */ /* 0x000fd80003800200 */
[----:B-1----:R-:W-:Y:S05]  /*0470*/  @P1 BRA `(.L_x_4) ;  /* 0x0000000000601947 */ /* 0x002fea0003800000 */
[----:B------:R-:W-:Y:S02]  /*0480*/  IMAD.IADD R24, R0, 0x1, R29 ;  /* 0x0000000100187824 */ /* 0x000fe400078e021d */
[----:B------:R-:W-:Y:S02]  /*0490*/  IMAD.MOV.U32 R28, RZ, RZ, R7 ;  /* 0x000000ffff1c7224 */ /* 0x000fe400078e0007 */
[----:B------:R-:W-:-:S07]  /*04a0*/  IMAD R22, R20, R4, R24 ;  /* 0x0000000414167224 */ /* 0x000fce00078e0218 */
.L_x_5:
[----:B-1----:R-:W1:Y:S01]  /*04b0*/  LDC.64 R8, c[0x0][0x3a0] ;  /* 0x0000e800ff087b82 */ /* 0x002e620000000a00 */
[----:B------:R-:W-:-:S07]  /*04c0*/  ISETP.GE.AND P1, PT, R24, R20, PT ;  /* 0x000000141800720c */ /* 0x000fce0003f26270 */
[----:B------:R-:W2:Y:S08]  /*04d0*/  LDC.64 R14, c[0x0][0x380] ;  /* 0x0000e000ff0e7b82 */ /* 0x000eb00000000a00 */
[----:B------:R-:W3:Y:S01]  /*04e0*/  LDC.64 R16, c[0x0][0x388] ;  /* 0x0000e200ff107b82 */ /* 0x000ee20000000a00 */
[----:B-1----:R-:W-:-:S07]  /*04f0*/  IMAD.WIDE R8, R22, 0x10, R8 ;  /* 0x0000001016087825 */ /* 0x002fce00078e0208 */
[----:B------:R-:W1:Y:S01]  /*0500*/  LDC.64 R18, c[0x0][0x390] ;  /* 0x0000e400ff127b82 */ /* 0x000e620000000a00 */
[----:B------:R-:W4:Y:S01]  /*0510*/  @!P1 LDG.E.128.STRONG.GPU R8, desc[UR4][R8.64] ;  /* 0x0000000408089981 */ /* 0x000f22000c1efd00 */
[----:B------:R-:W-:-:S06]  /*0520*/  VIADD R28, R28, 0x20 ;  /* 0x000000201c1c7836 */ /* 0x000fcc0000000000 */
[----:B------:R-:W5:Y:S01]  /*0530*/  LDC.64 R26, c[0x0][0x398] ;  /* 0x0000e600ff1a7b82 */ /* 0x000f620000000a00 */
[----:B--2---:R-:W-:-:S04]  /*0540*/  IMAD.WIDE R14, R22, 0x10, R14 ;  /* 0x00000010160e7825 */ /* 0x004fc800078e020e */
[----:B------:R-:W-:Y:S02]  /*0550*/  VIADD R24, R24, 0x20 ;  /* 0x0000002018187836 */ /* 0x000fe40000000000 */
[----:B---3--:R-:W-:-:S04]  /*0560*/  IMAD.WIDE R16, R22, 0x10, R16 ;  /* 0x0000001016107825 */ /* 0x008fc800078e0210 */
[----:B-1----:R-:W-:-:S04]  /*0570*/  IMAD.WIDE R18, R22, 0x10, R18 ;  /* 0x0000001016127825 */ /* 0x002fc800078e0212 */
[----:B-----5:R-:W-:-:S04]  /*0580*/  IMAD.WIDE R26, R22, 0x10, R26 ;  /* 0x00000010161a7825 */ /* 0x020fc800078e021a */
[----:B------:R-:W-:Y:S01]  /*0590*/  VIADD R22, R22, 0x20 ;  /* 0x0000002016167836 */ /* 0x000fe20000000000 */
[----:B----4-:R1:W-:Y:S04]  /*05a0*/  @!P1 STG.E.128.STRONG.GPU desc[UR4][R14.64], R8 ;  /* 0x000000080e009986 */ /* 0x0103e8000c10fd04 */
[----:B------:R1:W-:Y:S04]  /*05b0*/  @!P1 STG.E.128.STRONG.GPU desc[UR4][R16.64], R8 ;  /* 0x0000000810009986 */ /* 0x0003e8000c10fd04 */
[----:B------:R1:W-:Y:S04]  /*05c0*/  @!P1 STG.E.128.STRONG.GPU desc[UR4][R18.64], R8 ;  /* 0x0000000812009986 */ /* 0x0003e8000c10fd04 */
[----:B------:R1:W-:Y:S01]  /*05d0*/  @!P1 STG.E.128.STRONG.GPU desc[UR4][R26.64], R8 ;  /* 0x000000081a009986 */ /* 0x0003e2000c10fd04 */
[----:B------:R-:W-:-:S13]  /*05e0*/  ISETP.GE.AND P1, PT, R28, R2, PT ;  /* 0x000000021c00720c */ /* 0x000fda0003f26270 */
[----:B------:R-:W-:Y:S05]  /*05f0*/  @!P1 BRA `(.L_x_5) ;  /* 0xfffffffc00ac9947 */ /* 0x000fea000383ffff */
.L_x_4:
[----:B------:R-:W-:Y:S05]  /*0600*/  BSYNC.RECONVERGENT B0 ;  /* 0x0000000000007941 */ /* 0x000fea0003800200 */
.L_x_3:
[----:B------:R-:W-:-:S05]  /*0610*/  IMAD.IADD R29, R3, 0x1, R29 ;  /* 0x00000001031d7824 */ /* 0x000fca00078e021d */
[----:B------:R-:W-:-:S13]  /*0620*/  ISETP.GE.AND P1, PT, R29, R20, PT ;  /* 0x000000141d00720c */ /* 0x000fda0003f26270 */
[----:B------:R-:W-:Y:S05]  /*0630*/  @!P1 BRA `(.L_x_6) ;  /* 0xfffffffc00849947 */ /* 0x000fea000383ffff */
.L_x_2:
[----:B------:R-:W-:Y:S04]  /*0640*/  BSSY.RECONVERGENT B0, `(.L_x_7) ;  /* 0x0000061000007945 */ /* 0x000fe80003800200 */
[----:B------:R-:W-:Y:S05]  /*0650*/  @P0 BRA `(.L_x_8) ;  /* 0x00000004007c0947 */ /* 0x000fea0003800000 */
[----:B------:R-:W2:Y:S01]  /*0660*/  LDCU UR6, c[0x0][0x3ac] ;  /* 0x00007580ff0677ac */ /* 0x000ea20008000800 */
[----:B------:R-:W-:Y:S01]  /*0670*/  LOP3.LUT R22, R5, 0x60, RZ, 0xc0, !PT ;  /* 0x0000006005167812 */ /* 0x000fe200078ec0ff */
[----:B------:R-:W-:Y:S01]  /*0680*/  BSSY.RECONVERGENT B1, `(.L_x_9) ;  /* 0x0000038000017945 */ /* 0x000fe20003800200 */
[----:B-1----:R-:W-:Y:S02]  /*0690*/  IMAD.MOV.U32 R26, RZ, RZ, R12 ;  /* 0x000000ffff1a7224 */ /* 0x002fe400078e000c */
[----:B------:R-:W-:Y:S01]  /*06a0*/  ISETP.NE.AND P1, PT, R22, 0x60, PT ;  /* 0x000000601600780c */ /* 0x000fe20003f25270 */
[----:B--2---:R-:W-:-:S12]  /*06b0*/  IMAD R27, R4, UR6, R23 ;  /* 0x00000006041b7c24 */ /* 0x004fd8000f8e0217 */
[----:B------:R-:W-:Y:S05]  /*06c0*/  @!P1 BRA `(.L_x_10) ;  /* 0x0000000000cc9947 */ /* 0x000fea0003800000 */
[----:B------:R-:W1:Y:S01]  /*06d0*/  LDC.64 R8, c[0x0][0x3a0] ;  /* 0x0000e800ff087b82 */ /* 0x000e620000000a00 */
[----:B------:R-:W-:-:S07]  /*06e0*/  IMAD.IADD R29, R12, 0x1, R27 ;  /* 0x000000010c1d7824 */ /* 0x000fce00078e021b */
[----:B------:R-:W2:Y:S08]  /*06f0*/  LDC.64 R18, c[0x0][0x380] ;  /* 0x0000e000ff127b82 */ /* 0x000eb00000000a00 */
[----:B------:R-:W3:Y:S01]  /*0700*/  LDC.64 R10, c[0x0][0x388] ;  /* 0x0000e200ff0a7b82 */ /* 0x000ee20000000a00 */
[----:B-1----:R-:W-:-:S07]  /*0710*/  IMAD.WIDE R8, R29, 0x4, R8 ;  /* 0x000000041d087825 */ /* 0x002fce00078e0208 */
[----:B------:R-:W1:Y:S01]  /*0720*/  LDC.64 R14, c[0x0][0x390] ;  /* 0x0000e400ff0e7b82 */ /* 0x000e620000000a00 */
[----:B------:R-:W4:Y:S01]  /*0730*/  LDG.E.STRONG.GPU R24, desc[UR4][R8.64] ;  /* 0x0000000408187981 */ /* 0x000f22000c1ef900 */
[----:B------:R-:W-:Y:S01]  /*0740*/  LOP3.LUT P1, RZ, R5, 0x60, RZ, 0xc0, !PT ;  /* 0x0000006005ff7812 */ /* 0x000fe2000782c0ff */
[----:B------:R-:W-:-:S05]  /*0750*/  IMAD.MOV.U32 R26, RZ, RZ, R6 ;  /* 0x000000ffff1a7224 */ /* 0x000fca00078e0006 */
[----:B------:R-:W5:Y:S01]  /*0760*/  LDC.64 R16, c[0x0][0x398] ;  /* 0x0000e600ff107b82 */ /* 0x000f620000000a00 */
[----:B--2---:R-:W-:-:S04]  /*0770*/  IMAD.WIDE R18, R29, 0x4, R18 ;  /* 0x000000041d127825 */ /* 0x004fc800078e0212 */
[----:B---3--:R-:W-:-:S04]  /*0780*/  IMAD.WIDE R10, R29, 0x4, R10 ;  /* 0x000000041d0a7825 */ /* 0x008fc800078e020a */
[----:B-1----:R-:W-:-:S04]  /*0790*/  IMAD.WIDE R14, R29, 0x4, R14 ;  /* 0x000000041d0e7825 */ /* 0x002fc800078e020e */
[----:B-----5:R-:W-:Y:S01]  /*07a0*/  IMAD.WIDE R16, R29, 0x4, R16 ;  /* 0x000000041d107825 */ /* 0x020fe200078e0210 */
[----:B----4-:R1:W-:Y:S04]  /*07b0*/  STG.E.STRONG.GPU desc[UR4][R18.64], R24 ;  /* 0x0000001812007986 */ /* 0x0103e8000c10f904 */
[----:B------:R1:W-:Y:S04]  /*07c0*/  STG.E.STRONG.GPU desc[UR4][R10.64], R24 ;  /* 0x000000180a007986 */ /* 0x0003e8000c10f904 */
[----:B------:R1:W-:Y:S04]  /*07d0*/  STG.E.STRONG.GPU desc[UR4][R14.64], R24 ;  /* 0x000000180e007986 */ /* 0x0003e8000c10f904 */
[----:B------:R1:W-:Y:S01]  /*07e0*/  STG.E.STRONG.GPU desc[UR4][R16.64], R24 ;  /* 0x0000001810007986 */ /* 0x0003e2000c10f904 */
[----:B------:R-:W-:Y:S05]  /*07f0*/  @!P1 BRA `(.L_x_10) ;  /* 0x0000000000809947 */ /* 0x000fea0003800000 */
[----:B------:R-:W2:Y:S01]  /*0800*/  LDG.E.STRONG.GPU R9, desc[UR4][R8.64+0x80] ;  /* 0x0000800408097981 */ /* 0x000ea2000c1ef900 */
[----:B------:R-:W-:Y:S01]  /*0810*/  ISETP.NE.AND P1, PT, R22, 0x20, PT ;  /* 0x000000201600780c */ /* 0x000fe20003f25270 */
[----:B------:R-:W-:Y:S02]  /*0820*/  VIADD R26, R12, 0x40 ;  /* 0x000000400c1a7836 */ /* 0x000fe40000000000 */
[----:B--2---:R2:W-:Y:S04]  /*0830*/  STG.E.STRONG.GPU desc[UR4][R18.64+0x80], R9 ;  /* 0x0000800912007986 */ /* 0x0045e8000c10f904 */
[----:B------:R2:W-:Y:S04]  /*0840*/  STG.E.STRONG.GPU desc[UR4][R10.64+0x80], R9 ;  /* 0x000080090a007986 */ /* 0x0005e8000c10f904 */
[----:B------:R2:W-:Y:S04]  /*0850*/  STG.E.STRONG.GPU desc[UR4][R14.64+0x80], R9 ;  /* 0x000080090e007986 */ /* 0x0005e8000c10f904 */
[----:B------:R2:W-:Y:S01]  /*0860*/  STG.E.STRONG.GPU desc[UR4][R16.64+0x80], R9 ;  /* 0x0000800910007986 */ /* 0x0005e2000c10f904 */
[----:B------:R-:W-:Y:S05]  /*0870*/  @!P1 BRA `(.L_x_10) ;  /* 0x0000000000609947 */ /* 0x000fea0003800000 */
[----:B------:R-:W3:Y:S01]  /*0880*/  LDCU.64 UR6, c[0x0][0x3a0] ;  /* 0x00007400ff0677ac */ /* 0x000ee20008000a00 */
[----:B------:R-:W-:Y:S02]  /*0890*/  SHF.R.S32.HI R8, RZ, 0x1f, R12 ;  /* 0x0000001fff087819 */ /* 0x000fe4000001140c */
[----:B--2---:R-:W-:Y:S01]  /*08a0*/  IADD3 R9, P1, PT, R12, R27, RZ ;  /* 0x0000001b0c097210 */ /* 0x004fe20007f3e0ff */
[----:B------:R-:W2:Y:S03]  /*08b0*/  LDCU.128 UR8, c[0x0][0x380] ;  /* 0x00007000ff0877ac */ /* 0x000ea60008000c00 */
[----:B-1----:R-:W-:Y:S01]  /*08c0*/  LEA.HI.X.SX32 R10, R27, R8, 0x1, P1 ;  /* 0x000000081b0a7211 */ /* 0x002fe200008f0eff */
[C---:B------:R-:W-:Y:S01]  /*08d0*/  IMAD.SHL.U32 R8, R9.reuse, 0x4, RZ ;  /* 0x0000000409087824 */ /* 0x040fe200078e00ff */
[----:B------:R-:W1:Y:S02]  /*08e0*/  LDCU.128 UR12, c[0x0][0x390] ;  /* 0x00007200ff0c77ac */ /* 0x000e640008000c00 */
[----:B------:R-:W-:-:S02]  /*08f0*/  SHF.L.U64.HI R9, R9, 0x2, R10 ;  /* 0x0000000209097819 */ /* 0x000fc4000001020a */
[----:B---3--:R-:W-:-:S04]  /*0900*/  IADD3 R18, P1, PT, R8, UR6, RZ ;  /* 0x0000000608127c10 */ /* 0x008fc8000ff3e0ff */
[----:B------:R-:W-:-:S06]  /*0910*/  IADD3.X R19, PT, PT, R9, UR7, RZ, P1, !PT ;  /* 0x0000000709137c10 */ /* 0x000fcc0008ffe4ff */
[----:B------:R-:W3:Y:S01]  /*0920*/  LDG.E.STRONG.GPU R19, desc[UR4][R18.64+0x100] ;  /* 0x0001000412137981 */ /* 0x000ee2000c1ef900 */
[----:B--2---:R-:W-:Y:S01]  /*0930*/  IADD3 R16, P1, PT, R8, UR8, RZ ;  /* 0x0000000808107c10 */ /* 0x004fe2000ff3e0ff */
[----:B------:R-:W-:Y:S01]  /*0940*/  VIADD R26, R12, 0x60 ;  /* 0x000000600c1a7836 */ /* 0x000fe20000000000 */
[C---:B------:R-:W-:Y:S02]  /*0950*/  IADD3 R14, P2, PT, R8.reuse, UR10, RZ ;  /* 0x0000000a080e7c10 */ /* 0x040fe4000ff5e0ff */
[C---:B-1----:R-:W-:Y:S02]  /*0960*/  IADD3 R10, P3, PT, R8.reuse, UR12, RZ ;  /* 0x0000000c080a7c10 */ /* 0x042fe4000ff7e0ff */
[----:B------:R-:W-:Y:S02]  /*0970*/  IADD3 R8, P4, PT, R8, UR14, RZ ;  /* 0x0000000e08087c10 */ /* 0x000fe4000ff9e0ff */
[C---:B------:R-:W-:Y:S02]  /*0980*/  IADD3.X R17, PT, PT, R9.reuse, UR9, RZ, P1, !PT ;  /* 0x0000000909117c10 */ /* 0x040fe40008ffe4ff */
[----:B------:R-:W-:-:S02]  /*0990*/  IADD3.X R15, PT, PT, R9, UR11, RZ, P2, !PT ;  /* 0x0000000b090f7c10 */ /* 0x000fc400097fe4ff */
[C---:B------:R-:W-:Y:S02]  /*09a0*/  IADD3.X R11, PT, PT, R9.reuse, UR13, RZ, P3, !PT ;  /* 0x0000000d090b7c10 */ /* 0x040fe40009ffe4ff */
[----:B------:R-:W-:Y:S01]  /*09b0*/  IADD3.X R9, PT, PT, R9, UR15, RZ, P4, !PT ;  /* 0x0000000f09097c10 */ /* 0x000fe2000a7fe4ff */
[----:B---3--:R3:W-:Y:S04]  /*09c0*/  STG.E.STRONG.GPU desc[UR4][R16.64+0x100], R19 ;  /* 0x0001001310007986 */ /* 0x0087e8000c10f904 */
[----:B------:R3:W-:Y:S04]  /*09d0*/  STG.E.STRONG.GPU desc[UR4][R14.64+0x100], R19 ;  /* 0x000100130e007986 */ /* 0x0007e8000c10f904 */
[----:B------:R3:W-:Y:S04]  /*09e0*/  STG.E.STRONG.GPU desc[UR4][R10.64+0x100], R19 ;  /* 0x000100130a007986 */ /* 0x0007e8000c10f904 */
[----:B------:R3:W-:Y:S02]  /*09f0*/  STG.E.STRONG.GPU desc[UR4][R8.64+0x100], R19 ;  /* 0x0001001308007986 */ /* 0x0007e4000c10f904 */
.L_x_10:
[----:B------:R-:W-:Y:S05]  /*0a00*/  BSYNC.RECONVERGENT B1 ;  /* 0x0000000000017941 */ /* 0x000fea0003800200 */
.L_x_9:
[----:B------:R-:W-:-:S13]  /*0a10*/  ISETP.GE.U32.AND P1, PT, R5, 0x60, PT ;  /* 0x000000600500780c */ /* 0x000fda0003f26070 */
[----:B------:R-:W-:Y:S05]  /*0a20*/  @!P1 BRA `(.L_x_8) ;  /* 0x0000000000889947 */ /* 0x000fea0003800000 */
.L_x_11:
[----:B-123--:R-:W1:Y:S01]  /*0a30*/  LDC.64 R18, c[0x0][0x3a0] ;  /* 0x0000e800ff127b82 */ /* 0x00ee620000000a00 */
[----:B----4-:R-:W-:-:S07]  /*0a40*/  IMAD.IADD R22, R27, 0x1, R26 ;  /* 0x000000011b167824 */ /* 0x010fce00078e021a */
[----:B------:R-:W2:Y:S08]  /*0a50*/  LDC.64 R16, c[0x0][0x380] ;  /* 0x0000e000ff107b82 */ /* 0x000eb00000000a00 */
[----:B------:R-:W3:Y:S01]  /*0a60*/  LDC.64 R14, c[0x0][0x388] ;  /* 0x0000e200ff0e7b82 */ /* 0x000ee20000000a00 */
[----:B-1----:R-:W-:-:S07]  /*0a70*/  IMAD.WIDE R18, R22, 0x4, R18 ;  /* 0x0000000416127825 */ /* 0x002fce00078e0212 */
[----:B------:R-:W1:Y:S01]  /*0a80*/  LDC.64 R10, c[0x0][0x390] ;  /* 0x0000e400ff0a7b82 */ /* 0x000e620000000a00 */
[----:B------:R-:W4:Y:S01]  /*0a90*/  LDG.E.STRONG.GPU R29, desc[UR4][R18.64] ;  /* 0x00000004121d7981 */ /* 0x000f22000c1ef900 */
[----:B--2---:R-:W-:-:S06]  /*0aa0*/  IMAD.WIDE R16, R22, 0x4, R16 ;  /* 0x0000000416107825 */ /* 0x004fcc00078e0210 */
[----:B------:R-:W2:Y:S01]  /*0ab0*/  LDC.64 R8, c[0x0][0x398] ;  /* 0x0000e600ff087b82 */ /* 0x000ea20000000a00 */
[----:B---3--:R-:W-:-:S04]  /*0ac0*/  IMAD.WIDE R14, R22, 0x4, R14 ;  /* 0x00000004160e7825 */ /* 0x008fc800078e020e */
[----:B-1----:R-:W-:-:S04]  /*0ad0*/  IMAD.WIDE R10, R22, 0x4, R10 ;  /* 0x00000004160a7825 */ /* 0x002fc800078e020a */
[----:B--2---:R-:W-:Y:S01]  /*0ae0*/  IMAD.WIDE R8, R22, 0x4, R8 ;  /* 0x0000000416087825 */ /* 0x004fe200078e0208 */
[----:B----4-:R-:W-:Y:S04]  /*0af0*/  STG.E.STRONG.GPU desc[UR4][R16.64], R29 ;  /* 0x0000001d10007986 */ /* 0x010fe8000c10f904 */
[----:B------:R-:W-:Y:S04]  /*0b00*/  STG.E.STRONG.GPU desc[UR4][R14.64], R29 ;  /* 0x0000001d0e007986 */ /* 0x000fe8000c10f904 */
[----:B------:R-:W-:Y:S04]  /*0b10*/  STG.E.STRONG.GPU desc[UR4][R10.64], R29 ;  /* 0x0000001d0a007986 */ /* 0x000fe8000c10f904 */
[----:B------:R1:W-:Y:S04]  /*0b20*/  STG.E.STRONG.GPU desc[UR4][R8.64], R29 ;  /* 0x0000001d08007986 */ /* 0x0003e8000c10f904 */
[----:B------:R-:W2:Y:S04]  /*0b30*/  LDG.E.STRONG.GPU R22, desc[UR4][R18.64+0x80] ;  /* 0x0000800412167981 */ /* 0x000ea8000c1ef900 */
[----:B--2---:R4:W-:Y:S04]  /*0b40*/  STG.E.STRONG.GPU desc[UR4][R16.64+0x80], R22 ;  /* 0x0000801610007986 */ /* 0x0049e8000c10f904 */
[----:B------:R4:W-:Y:S04]  /*0b50*/  STG.E.STRONG.GPU desc[UR4][R14.64+0x80], R22 ;  /* 0x000080160e007986 */ /* 0x0009e8000c10f904 */
[----:B------:R4:W-:Y:S04]  /*0b60*/  STG.E.STRONG.GPU desc[UR4][R10.64+0x80], R22 ;  /* 0x000080160a007986 */ /* 0x0009e8000c10f904 */
[----:B------:R4:W-:Y:S04]  /*0b70*/  STG.E.STRONG.GPU desc[UR4][R8.64+0x80], R22 ;  /* 0x0000801608007986 */ /* 0x0009e8000c10f904 */
[----:B------:R-:W2:Y:S04]  /*0b80*/  LDG.E.STRONG.GPU R24, desc[UR4][R18.64+0x100] ;  /* 0x0001000412187981 */ /* 0x000ea8000c1ef900 */
[----:B--2---:R4:W-:Y:S04]  /*0b90*/  STG.E.STRONG.GPU desc[UR4][R16.64+0x100], R24 ;  /* 0x0001001810007986 */ /* 0x0049e8000c10f904 */
[----:B------:R4:W-:Y:S04]  /*0ba0*/  STG.E.STRONG.GPU desc[UR4][R14.64+0x100], R24 ;  /* 0x000100180e007986 */ /* 0x0009e8000c10f904 */
[----:B------:R4:W-:Y:S04]  /*0bb0*/  STG.E.STRONG.GPU desc[UR4][R10.64+0x100], R24 ;  /* 0x000100180a007986 */ /* 0x0009e8000c10f904 */
[----:B------:R4:W-:Y:S04]  /*0bc0*/  STG.E.STRONG.GPU desc[UR4][R8.64+0x100], R24 ;  /* 0x0001001808007986 */ /* 0x0009e8000c10f904 */
[----:B-1----:R-:W2:Y:S01]  /*0bd0*/  LDG.E.STRONG.GPU R29, desc[UR4][R18.64+0x180] ;  /* 0x00018004121d7981 */ /* 0x002ea2000c1ef900 */
[----:B------:R-:W-:-:S05]  /*0be0*/  VIADD R26, R26, 0x80 ;  /* 0x000000801a1a7836 */ /* 0x000fca0000000000 */
[----:B------:R-:W-:Y:S01]  /*0bf0*/  ISETP.GE.AND P1, PT, R26, R13, PT ;  /* 0x0000000d1a00720c */ /* 0x000fe20003f26270 */
[----:B--2---:R4:W-:Y:S04]  /*0c00*/  STG.E.STRONG.GPU desc[UR4][R16.64+0x180], R29 ;  /* 0x0001801d10007986 */ /* 0x0049e8000c10f904 */
[----:B------:R4:W-:Y:S04]  /*0c10*/  STG.E.STRONG.GPU desc[UR4][R14.64+0x180], R29 ;  /* 0x0001801d0e007986 */ /* 0x0009e8000c10f904 */
[----:B------:R4:W-:Y:S04]  /*0c20*/  STG.E.STRONG.GPU desc[UR4][R10.64+0x180], R29 ;  /* 0x0001801d0a007986 */ /* 0x0009e8000c10f904 */
[----:B------:R4:W-:Y:S01]  /*0c30*/  STG.E.STRONG.GPU desc[UR4][R8.64+0x180], R29 ;  /* 0x0001801d08007986 */ /* 0x0009e2000c10f904 */
[----:B------:R-:W-:Y:S05]  /*0c40*/  @!P1 BRA `(.L_x_11) ;  /* 0xfffffffc00789947 */ /* 0x000fea000383ffff */
.L_x_8:
[----:B------:R-:W-:Y:S05]  /*0c50*/  BSYNC.RECONVERGENT B0 ;  /* 0x0000000000007941 */ /* 0x000fea0003800200 */
.L_x_7:
[----:B0-----:R-:W-:-:S04]  /*0c60*/  LEA.HI R4, R21, R4, RZ, 0x19 ;  /* 0x0000000415047211 */ /* 0x001fc800078fc8ff */
[----:B------:R-:W-:-:S13]  /*0c70*/  ISETP.GE.AND P1, PT, R4, R25, PT ;  /* 0x000000190400720c */ /* 0x000fda0003f26270 */
[----:B------:R-:W-:Y:S05]  /*0c80*/  @!P1 BRA `(.L_x_12) ;  /* 0xfffffff400e09947 */ /* 0x000fea000383ffff */
[----:B------:R-:W-:Y:S05]  /*0c90*/  EXIT ;  /* 0x000000000000794d */ /* 0x000fea0003800000 */
.L_x_13:
        /* <DEDUP_REMOVED lines=14> */
.L_x_27:


//--------------------- .text._Z44row_copy_kernel_bypass_l1_builtin_vectorizedPfS_ii --------------------------
	.section	.text._Z44row_copy_kernel_bypass_l1_builtin_vectorizedPfS_ii,"ax",@progbits
	.align	128
        .global         _Z44row_copy_kernel_bypass_l1_builtin_vectorizedPfS_ii
        .type           _Z44row_copy_kernel_bypass_l1_builtin_vectorizedPfS_ii,@function
        .size           _Z44row_copy_kernel_bypass_l1_builtin_vectorizedPfS_ii,(.L_x_28 - _Z44row_copy_kernel_bypass_l1_builtin_vectorizedPfS_ii)
        .other          _Z44row_copy_kernel_bypass_l1_builtin_vectorizedPfS_ii,@"STO_CUDA_ENTRY STV_DEFAULT"
_Z44row_copy_kernel_bypass_l1_builtin_vectorizedPfS_ii:
.text._Z44row_copy_kernel_bypass_l1_builtin_vectorizedPfS_ii:
[----:B------:R-:W-:Y:S08]  /*0000*/  LDC R1, c[0x0][0x37c] ;  /* 0x0000df00ff017b82 */ /* 0x000ff00000000800 */
[----:B------:R-:W0:Y:S01]  /*0010*/  LDC R5, c[0x0][0x370] ;  /* 0x0000dc00ff057b82 */ /* 0x000e220000000800 */
[----:B------:R-:W1:Y:S07]  /*0020*/  S2R R27, SR_TID.X ;  /* 0x00000000001b7919 */ /* 0x000e6e0000002100 */
[----:B------:R-:W2:Y:S08]  /*0030*/  LDC R6, c[0x0][0x390] ;  /* 0x0000e400ff067b82 */ /* 0x000eb00000000800 */
[----:B------:R-:W3:Y:S01]  /*0040*/  S2UR UR4, SR_CTAID.X ;  /* 0x00000000000479c3 */ /* 0x000ee20000002500 */
[----:B0-----:R-:W-:-:S02]  /*0050*/  IABS R7, R5 ;  /* 0x0000000500077213 */ /* 0x001fc40000000000 */
[----:B------:R-:W-:Y:S02]  /*0060*/  IABS R10, R5 ;  /* 0x00000005000a7213 */ /* 0x000fe40000000000 */
[----:B------:R-:W0:Y:S03]  /*0070*/  I2F.RP R4, R7 ;  /* 0x0000000700047306 */ /* 0x000e260000209400 */
[----:B------:R-:W-:Y:S01]  /*0080*/  IMAD.MOV R10, RZ, RZ, -R10 ;  /* 0x000000ffff0a7224 */ /* 0x000fe200078e0a0a */
[----:B--2---:R-:W-:-:S04]  /*0090*/  IADD3 R0, PT, PT, R5, -0x1, R6 ;  /* 0xffffffff05007810 */ /* 0x004fc80007ffe006 */
[----:B0-----:R-:W0:Y:S02]  /*00a0*/  MUFU.RCP R4, R4 ;  /* 0x0000000400047308 */ /* 0x001e240000001000 */
[----:B0-----:R-:W-:Y:S01]  /*00b0*/  VIADD R2, R4, 0xffffffe ;  /* 0x0ffffffe04027836 */ /* 0x001fe20000000000 */
[----:B------:R-:W-:Y:S02]  /*00c0*/  IABS R4, R0 ;  /* 0x0000000000047213 */ /* 0x000fe40000000000 */
[----:B------:R-:W-:-:S03]  /*00d0*/  LOP3.LUT R0, R0, R5, RZ, 0x3c, !PT ;  /* 0x0000000500007212 */ /* 0x000fc600078e3cff */
[----:B------:R0:W2:Y:S01]  /*00e0*/  F2I.FTZ.U32.TRUNC.NTZ R3, R2 ;  /* 0x0000000200037305 */ /* 0x0000a2000021f000 */
[----:B------:R-:W-:Y:S01]  /*00f0*/  ISETP.GE.AND P1, PT, R0, RZ, PT ;  /* 0x000000ff0000720c */ /* 0x000fe20003f26270 */
[----:B0-----:R-:W-:Y:S02]  /*0100*/  IMAD.MOV.U32 R2, RZ, RZ, RZ ;  /* 0x000000ffff027224 */ /* 0x001fe400078e00ff */
[----:B--2---:R-:W-:-:S04]  /*0110*/  IMAD.MOV R8, RZ, RZ, -R3 ;  /* 0x000000ffff087224 */ /* 0x004fc800078e0a03 */
[----:B------:R-:W-:-:S04]  /*0120*/  IMAD R9, R8, R7, RZ ;  /* 0x0000000708097224 */ /* 0x000fc800078e02ff */
[----:B------:R-:W-:-:S04]  /*0130*/  IMAD.HI.U32 R3, R3, R9, R2 ;  /* 0x0000000903037227 */ /* 0x000fc800078e0002 */
        /* <DEDUP_REMOVED lines=8> */
[----:B------:R-:W0:Y:S11]  /*01c0*/  LDC R7, c[0x0][0x394] ;  /* 0x0000e500ff077b82 */ /* 0x000e360000000800 */
[----:B------:R-:W-:-:S04]  /*01d0*/  @P0 VIADD R3, R3, 0x1 ;  /* 0x0000000103030836 */ /* 0x000fc80000000000 */
[----:B------:R-:W-:Y:S01]  /*01e0*/  @!P1 IMAD.MOV R3, RZ, RZ, -R3 ;  /* 0x000000ffff039224 */ /* 0x000fe200078e0a03 */
[----:B------:R-:W-:-:S05]  /*01f0*/  @!P2 LOP3.LUT R3, RZ, R5, RZ, 0x33, !PT ;  /* 0x00000005ff03a212 */ /* 0x000fca00078e33ff */
[----:B---3--:R-:W-:-:S05]  /*0200*/  IMAD R2, R3, UR4, RZ ;  /* 0x0000000403027c24 */ /* 0x008fca000f8e02ff */
[----:B------:R-:W-:Y:S02]  /*0210*/  VIADDMNMX R0, R2, R3, R6, PT ;  /* 0x0000000302007246 */ /* 0x000fe40003800106 */
[----:B-1----:R-:W-:Y:S02]  /*0220*/  LEA.HI R25, R27, R2, RZ, 0x1b ;  /* 0x000000021b197211 */ /* 0x002fe400078fd8ff */
[----:B0-----:R-:W-:Y:S02]  /*0230*/  SHF.R.S32.HI R2, RZ, 0x1f, R7 ;  /* 0x0000001fff027819 */ /* 0x001fe40000011407 */
[----:B------:R-:W-:Y:S02]  /*0240*/  ISETP.GE.AND P0, PT, R25, R0, PT ;  /* 0x000000001900720c */ /* 0x000fe40003f06270 */
[----:B------:R-:W-:-:S11]  /*0250*/  LEA.HI R2, R2, R7, RZ, 0x2 ;  /* 0x0000000702027211 */ /* 0x000fd600078f10ff */
[----:B------:R-:W-:Y:S05]  /*0260*/  @P0 EXIT ;  /* 0x000000000000094d */ /* 0x000fea0003800000 */
[----:B------:R-:W-:Y:S01]  /*0270*/  LOP3.LUT R27, R27, 0x1f, RZ, 0xc0, !PT ;  /* 0x0000001f1b1b7812 */ /* 0x000fe200078ec0ff */
[----:B------:R-:W0:Y:S01]  /*0280*/  LDCU.64 UR4, c[0x0][0x358] ;  /* 0x00006b00ff0477ac */ /* 0x000e220008000a00 */
[----:B------:R-:W-:Y:S02]  /*0290*/  SHF.R.S32.HI R26, RZ, 0x2, R2 ;  /* 0x00000002ff1a7819 */ /* 0x000fe40000011402 */
[----:B------:R-:W1:Y:S01]  /*02a0*/  LDC R2, c[0x0][0x360] ;  /* 0x0000d800ff027b82 */ /* 0x000e620000000800 */
[----:B------:R-:W-:Y:S02]  /*02b0*/  LOP3.LUT R23, RZ, R27, RZ, 0x33, !PT ;  /* 0x0000001bff177212 */ /* 0x000fe400078e33ff */
[----:B------:R-:W-:Y:S01]  /*02c0*/  IMAD R24, R26, 0x4, R27 ;  /* 0x000000041a187824 */ /* 0x000fe200078e021b */
[----:B------:R-:W-:-:S03]  /*02d0*/  LOP3.LUT R6, R27, 0x60, RZ, 0xfc, !PT ;  /* 0x000000601b067812 */ /* 0x000fc600078efcff */
[C---:B------:R-:W-:Y:S02]  /*02e0*/  VIADD R22, R24.reuse, 0x20 ;  /* 0x0000002018167836 */ /* 0x040fe40000000000 */
[----:B------:R-:W-:-:S03]  /*02f0*/  VIADD R3, R24, 0x40 ;  /* 0x0000004018037836 */ /* 0x000fc60000000000 */
[----:B------:R-:W-:Y:S02]  /*0300*/  VIMNMX R4, PT, PT, R22, R7, !PT ;  /* 0x0000000716047248 */ /* 0x000fe40007fe0100 */
[----:B------:R-:W-:-:S03]  /*0310*/  LOP3.LUT R7, R27, 0x40, RZ, 0xfc, !PT ;  /* 0x000000401b077812 */ /* 0x000fc600078efcff */
[----:B------:R-:W-:Y:S02]  /*0320*/  IMAD.IADD R21, R23, 0x1, R4 ;  /* 0x0000000117157824 */ /* 0x000fe400078e0204 */
[C---:B------:R-:W-:Y:S02]  /*0330*/  IMAD.IADD R23, R26.reuse, 0x1, R23 ;  /* 0x000000011a177824 */ /* 0x040fe400078e0217 */
[----:B------:R-:W-:Y:S02]  /*0340*/  IMAD R21, R26, -0x4, R21 ;  /* 0xfffffffc1a157824 */ /* 0x000fe400078e0215 */
[----:B------:R-:W-:Y:S01]  /*0350*/  VIADD R4, R24, 0x60 ;  /* 0x0000006018047836 */ /* 0x000fe20000000000 */
[----:B------:R-:W-:Y:S02]  /*0360*/  LOP3.LUT R20, R23, 0x60, RZ, 0xc0, !PT ;  /* 0x0000006017147812 */ /* 0x000fe400078ec0ff */
[----:B0-----:R-:W-:-:S07]  /*0370*/  LOP3.LUT R5, R21, 0x60, RZ, 0xc0, !PT ;  /* 0x0000006015057812 */ /* 0x001fce00078ec0ff */
.L_x_24:
[----:B------:R-:W-:Y:S01]  /*0380*/  ISETP.GE.AND P0, PT, R27, R26, PT ;  /* 0x0000001a1b00720c */ /* 0x000fe20003f06270 */
[----:B------:R-:W-:-:S12]  /*0390*/  BSSY.RECONVERGENT B0, `(.L_x_14) ;  /* 0x0000036000007945 */ /* 0x000fd80003800200 */
[----:B0-234-:R-:W-:Y:S05]  /*03a0*/  @P0 BRA `(.L_x_15) ;  /* 0x0000000000d00947 */ /* 0x01dfea0003800000 */
[----:B------:R-:W-:Y:S01]  /*03b0*/  ISETP.NE.AND P0, PT, R20, 0x60, PT ;  /* 0x000000601400780c */ /* 0x000fe20003f05270 */
[----:B------:R-:W-:Y:S01]  /*03c0*/  BSSY.RECONVERGENT B1, `(.L_x_16) ;  /* 0x000001f000017945 */ /* 0x000fe20003800200 */
[----:B------:R-:W-:Y:S02]  /*03d0*/  IMAD R28, R26, R25, RZ ;  /* 0x000000191a1c7224 */ /* 0x000fe400078e02ff */
[----:B------:R-:W-:-:S09]  /*03e0*/  IMAD.MOV.U32 R29, RZ, RZ, R27 ;  /* 0x000000ffff1d7224 */ /* 0x000fd200078e001b */
[----:B------:R-:W-:Y:S05]  /*03f0*/  @!P0 BRA `(.L_x_17) ;  /* 0x00000000006c8947 */ /* 0x000fea0003800000 */
[----:B------:R-:W0:Y:S01]  /*0400*/  LDC.64 R8, c[0x0][0x388] ;  /* 0x0000e200ff087b82 */ /* 0x000e220000000a00 */
[----:B------:R-:W-:-:S07]  /*0410*/  IMAD.IADD R15, R27, 0x1, R28 ;  /* 0x000000011b0f7824 */ /* 0x000fce00078e021c */
[----:B------:R-:W2:Y:S01]  /*0420*/  LDC.64 R12, c[0x0][0x380] ;  /* 0x0000e000ff0c7b82 */ /* 0x000ea20000000a00 */
[----:B0-----:R-:W-:-:S06]  /*0430*/  IMAD.WIDE R8, R15, 0x10, R8 ;  /* 0x000000100f087825 */ /* 0x001fcc00078e0208 */
[----:B------:R-:W3:Y:S01]  /*0440*/  LDG.E.128.STRONG.GPU R8, desc[UR4][R8.64] ;  /* 0x0000000408087981 */ /* 0x000ee2000c1efd00 */
[----:B------:R-:W-:Y:S01]  /*0450*/  ISETP.NE.AND P0, PT, R20, RZ, PT ;  /* 0x000000ff1400720c */ /* 0x000fe20003f05270 */
[----:B--2---:R-:W-:Y:S01]  /*0460*/  IMAD.WIDE R12, R15, 0x10, R12 ;  /* 0x000000100f0c7825 */ /* 0x004fe200078e020c */
[----:B------:R-:W-:-:S04]  /*0470*/  LOP3.LUT R29, R27, 0x20, RZ, 0xfc, !PT ;  /* 0x000000201b1d7812 */ /* 0x000fc800078efcff */
[----:B---3--:R0:W-:Y:S07]  /*0480*/  STG.E.128.STRONG.GPU desc[UR4][R12.64], R8 ;  /* 0x000000080c007986 */ /* 0x0081ee000c10fd04 */
[----:B------:R-:W-:Y:S05]  /*0490*/  @!P0 BRA `(.L_x_17) ;  /* 0x0000000000448947 */ /* 0x000fea0003800000 */
[----:B------:R-:W2:Y:S01]  /*04a0*/  LDCU.128 UR8, c[0x0][0x380] ;  /* 0x00007000ff0877ac */ /* 0x000ea20008000c00 */
[----:B0-----:R-:W-:-:S04]  /*04b0*/  IADD3 R13, P0, PT, R27, R28, RZ ;  /* 0x0000001c1b0d7210 */ /* 0x001fc80007f1e0ff */
[----:B------:R-:W-:Y:S01]  /*04c0*/  LEA.HI.X.SX32 R8, R28, RZ, 0x1, P0 ;  /* 0x000000ff1c087211 */ /* 0x000fe200000f0eff */
[----:B------:R-:W-:-:S03]  /*04d0*/  IMAD.SHL.U32 R12, R13, 0x10, RZ ;  /* 0x000000100d0c7824 */ /* 0x000fc600078e00ff */
[----:B------:R-:W-:Y:S02]  /*04e0*/  SHF.L.U64.HI R13, R13, 0x4, R8 ;  /* 0x000000040d0d7819 */ /* 0x000fe40000010208 */
[----:B--2---:R-:W-:-:S04]  /*04f0*/  IADD3 R14, P0, PT, R12, UR10, RZ ;  /* 0x0000000a0c0e7c10 */ /* 0x004fc8000ff1e0ff */
[----:B------:R-:W-:-:S05]  /*0500*/  IADD3.X R15, PT, PT, R13, UR11, RZ, P0, !PT ;  /* 0x0000000b0d0f7c10 */ /* 0x000fca00087fe4ff */
[----:B------:R-:W2:Y:S01]  /*0510*/  LDG.E.128.STRONG.GPU R8, desc[UR4][R14.64+0x200] ;  /* 0x000200040e087981 */ /* 0x000ea2000c1efd00 */
[----:B------:R-:W-:Y:S01]  /*0520*/  IADD3 R12, P0, PT, R12, UR8, RZ ;  /* 0x000000080c0c7c10 */ /* 0x000fe2000ff1e0ff */
[----:B------:R-:W-:-:S03]  /*0530*/  IMAD.MOV.U32 R29, RZ, RZ, R7 ;  /* 0x000000ffff1d7224 */ /* 0x000fc600078e0007 */
[----:B------:R-:W-:Y:S02]  /*0540*/  IADD3.X R13, PT, PT, R13, UR9, RZ, P0, !PT ;  /* 0x000000090d0d7c10 */ /* 0x000fe400087fe4ff */
[----:B------:R-:W-:-:S03]  /*0550*/  ISETP.NE.AND P0, PT, R20, 0x20, PT ;  /* 0x000000201400780c */ /* 0x000fc60003f05270 */
[----:B--2---:R2:W-:Y:S10]  /*0560*/  STG.E.128.STRONG.GPU desc[UR4][R12.64+0x200], R8 ;  /* 0x000200080c007986 */ /* 0x0045f4000c10fd04 */
[----:B------:R-:W-:Y:S05]  /*0570*/  @!P0 BRA `(.L_x_17) ;  /* 0x00000000000c8947 */ /* 0x000fea0003800000 */
[----:B--2---:R-:W2:Y:S01]  /*0580*/  LDG.E.128.STRONG.GPU R8, desc[UR4][R14.64+0x400] ;  /* 0x000400040e087981 */ /* 0x004ea2000c1efd00 */
[----:B------:R-:W-:-:S03]  /*0590*/  IMAD.MOV.U32 R29, RZ, RZ, R6 ;  /* 0x000000ffff1d7224 */ /* 0x000fc600078e0006 */
[----:B--2---:R3:W-:Y:S04]  /*05a0*/  STG.E.128.STRONG.GPU desc[UR4][R12.64+0x400], R8 ;  /* 0x000400080c007986 */ /* 0x0047e8000c10fd04 */
.L_x_17:
[----:B------:R-:W-:Y:S05]  /*05b0*/  BSYNC.RECONVERGENT B1 ;  /* 0x0000000000017941 */ /* 0x000fea0003800200 */
.L_x_16:
[----:B------:R-:W-:-:S13]  /*05c0*/  ISETP.GE.U32.AND P0, PT, R23, 0x60, PT ;  /* 0x000000601700780c */ /* 0x000fda0003f06070 */
[----:B------:R-:W-:Y:S05]  /*05d0*/  @!P0 BRA `(.L_x_15) ;  /* 0x0000000000448947 */ /* 0x000fea0003800000 */
[----:B------:R-:W-:-:S07]  /*05e0*/  IMAD.IADD R28, R28, 0x1, R29 ;  /* 0x000000011c1c7824 */ /* 0x000fce00078e021d */
.L_x_18:
[----:B----4-:R-:W4:Y:S08]  /*05f0*/  LDC.64 R16, c[0x0][0x388] ;  /* 0x0000e200ff107b82 */ /* 0x010f300000000a00 */
[----:B------:R-:W5:Y:S01]  /*0600*/  LDC.64 R30, c[0x0][0x380] ;  /* 0x0000e000ff1e7b82 */ /* 0x000f620000000a00 */
[----:B----4-:R-:W-:-:S05]  /*0610*/  IMAD.WIDE R16, R28, 0x10, R16 ;  /* 0x000000101c107825 */ /* 0x010fca00078e0210 */
[----:B0-23--:R-:W2:Y:S01]  /*0620*/  LDG.E.128.STRONG.GPU R8, desc[UR4][R16.64] ;  /* 0x0000000410087981 */ /* 0x00dea2000c1efd00 */
[----:B-----5:R-:W-:-:S05]  /*0630*/  IMAD.WIDE R30, R28, 0x10, R30 ;  /* 0x000000101c1e7825 */ /* 0x020fca00078e021e */
[----:B--2---:R0:W-:Y:S04]  /*0640*/  STG.E.128.STRONG.GPU desc[UR4][R30.64], R8 ;  /* 0x000000081e007986 */ /* 0x0041e8000c10fd04 */
[----:B0-----:R-:W2:Y:S04]  /*0650*/  LDG.E.128.STRONG.GPU R8, desc[UR4][R16.64+0x200] ;  /* 0x0002000410087981 */ /* 0x001ea8000c1efd00 */
[----:B--2---:R4:W-:Y:S04]  /*0660*/  STG.E.128.STRONG.GPU desc[UR4][R30.64+0x200], R8 ;  /* 0x000200081e007986 */ /* 0x0049e8000c10fd04 */
[----:B------:R-:W2:Y:S04]  /*0670*/  LDG.E.128.STRONG.GPU R12, desc[UR4][R16.64+0x400] ;  /* 0x00040004100c7981 */ /* 0x000ea8000c1efd00 */
[----:B--2---:R4:W-:Y:S04]  /*0680*/  STG.E.128.STRONG.GPU desc[UR4][R30.64+0x400], R12 ;  /* 0x0004000c1e007986 */ /* 0x0049e8000c10fd04 */
[----:B------:R-:W2:Y:S01]  /*0690*/  LDG.E.128.STRONG.GPU R16, desc[UR4][R16.64+0x600] ;  /* 0x0006000410107981 */ /* 0x000ea2000c1efd00 */
[----:B------:R-:W-:-:S02]  /*06a0*/  VIADD R29, R29, 0x80 ;  /* 0x000000801d1d7836 */ /* 0x000fc40000000000 */
[----:B------:R-:W-:-:S03]  /*06b0*/  VIADD R28, R28, 0x80 ;  /* 0x000000801c1c7836 */ /* 0x000fc60000000000 */
[----:B------:R-:W-:Y:S01]  /*06c0*/  ISETP.GE.AND P0, PT, R29, R26, PT ;  /* 0x0000001a1d00720c */ /* 0x000fe20003f06270 */
[----:B--2---:R4:W-:-:S12]  /*06d0*/  STG.E.128.STRONG.GPU desc[UR4][R30.64+0x600], R16 ;  /* 0x000600101e007986 */ /* 0x0049d8000c10fd04 */
[----:B------:R-:W-:Y:S05]  /*06e0*/  @!P0 BRA `(.L_x_18) ;  /* 0xfffffffc00c08947 */ /* 0x000fea000383ffff */
.L_x_15:
[----:B------:R-:W-:Y:S05]  /*06f0*/  BSYNC.RECONVERGENT B0 ;  /* 0x0000000000007941 */ /* 0x000fea0003800200 */
.L_x_14:
[----:B0-234-:R-:W0:Y:S01]  /*0700*/  LDC R12, c[0x0][0x394] ;  /* 0x0000e500ff0c7b82 */ /* 0x01de220000000800 */
[----:B------:R-:W-:Y:S01]  /*0710*/  BSSY.RECONVERGENT B0, `(.L_x_19) ;  /* 0x0000037000007945 */ /* 0x000fe20003800200 */
[----:B0-----:R-:W-:-:S13]  /*0720*/  ISETP.GE.AND P0, PT, R24, R12, PT ;  /* 0x0000000c1800720c */ /* 0x001fda0003f06270 */
[----:B------:R-:W-:Y:S05]  /*0730*/  @P0 BRA `(.L_x_20) ;  /* 0x0000000000d00947 */ /* 0x000fea0003800000 */
        /* <DEDUP_REMOVED lines=8> */
[----:B0-----:R-:W-:-:S05]  /*07c0*/  IMAD.WIDE R10, R15, 0x4, R10 ;  /* 0x000000040f0a7825 */ /* 0x001fca00078e020a */
[----:B------:R-:W3:Y:S01]  /*07d0*/  LDG.E.STRONG.GPU R17, desc[UR4][R10.64] ;  /* 0x000000040a117981 */ /* 0x000ee2000c1ef900 */
[----:B------:R-:W-:Y:S01]  /*07e0*/  ISETP.NE.AND P0, PT, R5, RZ, PT ;  /* 0x000000ff0500720c */ /* 0x000fe20003f05270 */
[----:B------:R-:W-:Y:S02]  /*07f0*/  IMAD.MOV.U32 R14, RZ, RZ, R22 ;  /* 0x000000ffff0e7224 */ /* 0x000fe400078e0016 */
[----:B--2---:R-:W-:-:S05]  /*0800*/  IMAD.WIDE R8, R15, 0x4, R8 ;  /* 0x000000040f087825 */ /* 0x004fca00078e0208 */
[----:B---3--:R0:W-:Y:S05]  /*0810*/  STG.E.STRONG.GPU desc[UR4][R8.64], R17 ;  /* 0x0000001108007986 */ /* 0x0081ea000c10f904 */
[----:B------:R-:W-:Y:S05]  /*0820*/  @!P0 BRA `(.L_x_22) ;  /* 0x0000000000488947 */ /* 0x000fea0003800000 */
[----:B------:R-:W2:Y:S01]  /*0830*/  LDG.E.STRONG.GPU R11, desc[UR4][R10.64+0x80] ;  /* 0x000080040a0b7981 */ /* 0x000ea2000c1ef900 */
[----:B------:R-:W-:Y:S01]  /*0840*/  ISETP.NE.AND P0, PT, R5, 0x20, PT ;  /* 0x000000200500780c */ /* 0x000fe20003f05270 */
[----:B------:R-:W-:Y:S02]  /*0850*/  IMAD.MOV.U32 R14, RZ, RZ, R3 ;  /* 0x000000ffff0e7224 */ /* 0x000fe400078e0003 */
[----:B--2---:R2:W-:Y:S10]  /*0860*/  STG.E.STRONG.GPU desc[UR4][R8.64+0x80], R11 ;  /* 0x0000800b08007986 */ /* 0x0045f4000c10f904 */
[----:B------:R-:W-:Y:S05]  /*0870*/  @!P0 BRA `(.L_x_22) ;  /* 0x0000000000348947 */ /* 0x000fea0003800000 */
[----:B------:R-:W3:Y:S01]  /*0880*/  LDCU.128 UR8, c[0x0][0x380] ;  /* 0x00007000ff0877ac */ /* 0x000ee20008000c00 */
[----:B------:R-:W-:Y:S02]  /*0890*/  IADD3 R14, P0, PT, R24, R13, RZ ;  /* 0x0000000d180e7210 */ /* 0x000fe40007f1e0ff */
[----:B0-2---:R-:W-:-:S03]  /*08a0*/  SHF.R.S32.HI R8, RZ, 0x1f, R24 ;  /* 0x0000001fff087819 */ /* 0x005fc60000011418 */
[----:B------:R-:W-:Y:S01]  /*08b0*/  IMAD.SHL.U32 R10, R14, 0x4, RZ ;  /* 0x000000040e0a7824 */ /* 0x000fe200078e00ff */
[----:B------:R-:W-:-:S04]  /*08c0*/  LEA.HI.X.SX32 R9, R13, R8, 0x1, P0 ;  /* 0x000000080d097211 */ /* 0x000fc800000f0eff */
[----:B------:R-:W-:Y:S02]  /*08d0*/  SHF.L.U64.HI R14, R14, 0x2, R9 ;  /* 0x000000020e0e7819 */ /* 0x000fe40000010209 */
[----:B---3--:R-:W-:-:S04]  /*08e0*/  IADD3 R8, P0, PT, R10, UR10, RZ ;  /* 0x0000000a0a087c10 */ /* 0x008fc8000ff1e0ff */
[----:B------:R-:W-:-:S05]  /*08f0*/  IADD3.X R9, PT, PT, R14, UR11, RZ, P0, !PT ;  /* 0x0000000b0e097c10 */ /* 0x000fca00087fe4ff */
[----:B------:R0:W2:Y:S02]  /*0900*/  LDG.E.STRONG.GPU R11, desc[UR4][R8.64+0x100] ;  /* 0x00010004080b7981 */ /* 0x0000a4000c1ef900 */
[----:B0-----:R-:W-:-:S04]  /*0910*/  IADD3 R8, P0, PT, R10, UR8, RZ ;  /* 0x000000080a087c10 */ /* 0x001fc8000ff1e0ff */
[----:B------:R-:W-:Y:S01]  /*0920*/  IADD3.X R9, PT, PT, R14, UR9, RZ, P0, !PT ;  /* 0x000000090e097c10 */ /* 0x000fe200087fe4ff */
[----:B------:R-:W-:-:S04]  /*0930*/  IMAD.MOV.U32 R14, RZ, RZ, R4 ;  /* 0x000000ffff0e7224 */ /* 0x000fc800078e0004 */
[----:B--2---:R3:W-:Y:S04]  /*0940*/  STG.E.STRONG.GPU desc[UR4][R8.64+0x100], R11 ;  /* 0x0001000b08007986 */ /* 0x0047e8000c10f904 */
.L_x_22:
[----:B------:R-:W-:Y:S05]  /*0950*/  BSYNC.RECONVERGENT B1 ;  /* 0x0000000000017941 */ /* 0x000fea0003800200 */
.L_x_21:
[----:B------:R-:W-:-:S13]  /*0960*/  ISETP.GE.U32.AND P0, PT, R21, 0x60, PT ;  /* 0x000000601500780c */ /* 0x000fda0003f06070 */
[----:B------:R-:W-:Y:S05]  /*0970*/  @!P0 BRA `(.L_x_20) ;  /* 0x0000000000408947 */ /* 0x000fea0003800000 */
.L_x_23:
[----:B--23--:R-:W2:Y:S01]  /*0980*/  LDC.64 R10, c[0x0][0x388] ;  /* 0x0000e200ff0a7b82 */ /* 0x00cea20000000a00 */
[----:B----4-:R-:W-:-:S07]  /*0990*/  IMAD.IADD R15, R13, 0x1, R14 ;  /* 0x000000010d0f7824 */ /* 0x010fce00078e020e */
[----:B0-----:R-:W0:Y:S01]  /*09a0*/  LDC.64 R8, c[0x0][0x380] ;  /* 0x0000e000ff087b82 */ /* 0x001e220000000a00 */
[----:B--2---:R-:W-:-:S05]  /*09b0*/  IMAD.WIDE R10, R15, 0x4, R10 ;  /* 0x000000040f0a7825 */ /* 0x004fca00078e020a */
[----:B------:R-:W2:Y:S01]  /*09c0*/  LDG.E.STRONG.GPU R17, desc[UR4][R10.64] ;  /* 0x000000040a117981 */ /* 0x000ea2000c1ef900 */
[----:B0-----:R-:W-:-:S05]  /*09d0*/  IMAD.WIDE R8, R15, 0x4, R8 ;  /* 0x000000040f087825 */ /* 0x001fca00078e0208 */
[----:B--2---:R4:W-:Y:S04]  /*09e0*/  STG.E.STRONG.GPU desc[UR4][R8.64], R17 ;  /* 0x0000001108007986 */ /* 0x0049e8000c10f904 */
[----:B------:R-:W2:Y:S04]  /*09f0*/  LDG.E.STRONG.GPU R15, desc[UR4][R10.64+0x80] ;  /* 0x000080040a0f7981 */ /* 0x000ea8000c1ef900 */
[----:B--2---:R4:W-:Y:S04]  /*0a00*/  STG.E.STRONG.GPU desc[UR4][R8.64+0x80], R15 ;  /* 0x0000800f08007986 */ /* 0x0049e8000c10f904 */
[----:B------:R-:W2:Y:S04]  /*0a10*/  LDG.E.STRONG.GPU R19, desc[UR4][R10.64+0x100] ;  /* 0x000100040a137981 */ /* 0x000ea8000c1ef900 */
[----:B--2---:R4:W-:Y:S04]  /*0a20*/  STG.E.STRONG.GPU desc[UR4][R8.64+0x100], R19 ;  /* 0x0001001308007986 */ /* 0x0049e8000c10f904 */
[----:B------:R-:W2:Y:S01]  /*0a30*/  LDG.E.STRONG.GPU R29, desc[UR4][R10.64+0x180] ;  /* 0x000180040a1d7981 */ /* 0x000ea2000c1ef900 */
[----:B------:R-:W-:-:S05]  /*0a40*/  VIADD R14, R14, 0x80 ;  /* 0x000000800e0e7836 */ /* 0x000fca0000000000 */
[----:B------:R-:W-:Y:S01]  /*0a50*/  ISETP.GE.AND P0, PT, R14, R12, PT ;  /* 0x0000000c0e00720c */ /* 0x000fe20003f06270 */
[----:B--2---:R4:W-:-:S12]  /*0a60*/  STG.E.STRONG.GPU desc[UR4][R8.64+0x180], R29 ;  /* 0x0001801d08007986 */ /* 0x0049d8000c10f904 */
[----:B------:R-:W-:Y:S05]  /*0a70*/  @!P0 BRA `(.L_x_23) ;  /* 0xfffffffc00c08947 */ /* 0x000fea000383ffff */
.L_x_20:
[----:B------:R-:W-:Y:S05]  /*0a80*/  BSYNC.RECONVERGENT B0 ;  /* 0x0000000000007941 */ /* 0x000fea0003800200 */
.L_x_19:
[----:B-1----:R-:W-:-:S04]  /*0a90*/  LEA.HI R25, R2, R25, RZ, 0x1b ;  /* 0x0000001902197211 */ /* 0x002fc800078fd8ff */
[----:B------:R-:W-:-:S13]  /*0aa0*/  ISETP.GE.AND P0, PT, R25, R0, PT ;  /* 0x000000001900720c */ /* 0x000fda0003f06270 */
[----:B------:R-:W-:Y:S05]  /*0ab0*/  @!P0 BRA `(.L_x_24) ;  /* 0xfffffff800308947 */ /* 0x000fea000383ffff */
[----:B------:R-:W-:Y:S05]  /*0ac0*/  EXIT ;  /* 0x000000000000794d */ /* 0x000fea0003800000 */
.L_x_25:
        /* <DEDUP_REMOVED lines=11> */
.L_x_28:


//--------------------- .nv.shared.reserved.0     --------------------------
	.section	.nv.shared.reserved.0,"aw",@nobits
	.weak		__nv_reservedSMEM_offset_0_alias
	.size		__nv_reservedSMEM_offset_0_alias, 0, 64
	.other		__nv_reservedSMEM_offset_0_alias,@"STO_CUDA_RESERVED_SHARED STV_DEFAULT"
__nv_reservedSMEM_offset_0_alias:
	.zero		0
	.zero		64


//--------------------- .nv.constant0._Z14flush_l2_cachePcm --------------------------
	.section	.nv.constant0._Z14flush_l2_cachePcm,"a",@progbits
	.sectionflags	@""
	.align	4
.nv.constant0._Z14flush_l2_cachePcm:
	.zero		912


//--------------------- .nv.constant0._Z30row_copy_kernel_4_destinationsPfS_S_S_S_ii --------------------------
	.section	.nv.constant0._Z30row_copy_kernel_4_destinationsPfS_S_S_S_ii,"a",@progbits
	.sectionflags	@""
	.align	4
.nv.constant0._Z30row_copy_kernel_4_destinationsPfS_S_S_S_ii:
	.zero		944


//--------------------- .nv.constant0._Z44row_copy_kernel_bypass_l1_builtin_vectorizedPfS_ii --------------------------
	.section	.nv.constant0._Z44row_copy_kernel_bypass_l1_builtin_vectorizedPfS_ii,"a",@progbits
	.sectionflags	@""
	.align	4
.nv.constant0._Z44row_copy_kernel_bypass_l1_builtin_vectorizedPfS_ii:
	.zero		920


//--------------------- SYMBOLS --------------------------

	.type		.nv.reservedSmem.offset0,@object
	.size		.nv.reservedSmem.offset0,0x4
